	.target	sm_90a

	.elftype	@"ET_EXEC"


//--------------------- .note.nv.tkinfo           --------------------------
	.section	.note.nv.tkinfo,"",@"SHT_NOTE"
	.sectionflags	@"SHF_NOTE_NV_TKINFO"
	.tkinfo
        /*0018*/ 	.word	0x00000002
        /*0030*/ 	.string	""
        /*0030*/ 	.string	"ptxas"
        /*0030*/ 	.string	"Cuda compilation tools, release 13.0, V13.0.88"
        /*0030*/ 	.string	"Build cuda_13.0.r13.0/compiler.36424714_0"
        /*0030*/ 	.string	"-arch sm_90a -m 64 "



//--------------------- .note.nv.cuinfo           --------------------------
	.section	.note.nv.cuinfo,"",@"SHT_NOTE"
	.sectionflags	@"SHF_NOTE_NV_CUINFO"
        /*0018*/ 	.short	0x0002
        /*001a*/ 	.short	0x005a
        /*001c*/ 	.short	0x0082
	.zero		2


//--------------------- .nv.info                  --------------------------
	.section	.nv.info,"",@"SHT_CUDA_INFO"
	.align	4


	//----- nvinfo : EIATTR_REGCOUNT
	.align		4
        /*0000*/ 	.byte	0x04, 0x2f
        /*0002*/ 	.short	(.L_15 - .L_14)
	.align		4
.L_14:
        /*0004*/ 	.word	index@(_ZN7cutlass13device_kernelINS_4gemm6kernel13GemmUniversalIN4cute5tupleIJiiiiEEENS1_10collective13CollectiveMmaINS1_34MainloopSm90TmaGmmaWarpSpecializedILi28ENS5_IJNS4_1CILi1EEESB_SB_EEENS1_32KernelTmaWarpSpecializedPingpongEEENS5_IJNSA_ILi64EEESF_NSA_ILi32EEEEEENS_6half_tENS5_IJlSB_lEEESI_SJ_NS4_8TiledMMAINS4_8MMA_AtomIJNS4_4SM904GMMA25MMA_64x64x16_F32F16F16_SSILNSN_5MajorE0ELSP_0ELNSN_7ScaleInE1ELSQ_1EEEEEENS4_6LayoutISC_NS5_IJNSA_ILi0EEESU_SU_EEEEENS5_IJNS4_10UnderscoreESX_SX_EEEEENS4_13SM90_TMA_LOADENS4_14ComposedLayoutINS4_7SwizzleILi2ELi4ELi3EEENS4_18smem_ptr_flag_bitsILi16EEENST_INS5_IJNSA_ILi8EEESG_EEENS5_IJSG_SB_EEEEEEEvNS4_8identityES10_S1A_vS1B_EENS_8epilogue10collective6detail29Sm90TmaWarpSpecializedAdapterINS1E_15DefaultEpilogueISI_SJ_SJ_NS1D_6thread17LinearCombinationISI_Li1EffLNS1I_9ScaleType4KindE0ELNS_15FloatRoundStyleE2ESI_EENS1_15EpilogueDefaultEEEEEvvEEEEvNT_6ParamsE)
        /*0008*/ 	.word	0x000000a8


	//----- nvinfo : EIATTR_FRAME_SIZE
	.align		4
.L_15:
        /*000c*/ 	.byte	0x04, 0x11
        /*000e*/ 	.short	(.L_17 - .L_16)
	.align		4
.L_16:
        /*0010*/ 	.word	index@(_ZN7cutlass13device_kernelINS_4gemm6kernel13GemmUniversalIN4cute5tupleIJiiiiEEENS1_10collective13CollectiveMmaINS1_34MainloopSm90TmaGmmaWarpSpecializedILi28ENS5_IJNS4_1CILi1EEESB_SB_EEENS1_32KernelTmaWarpSpecializedPingpongEEENS5_IJNSA_ILi64EEESF_NSA_ILi32EEEEEENS_6half_tENS5_IJlSB_lEEESI_SJ_NS4_8TiledMMAINS4_8MMA_AtomIJNS4_4SM904GMMA25MMA_64x64x16_F32F16F16_SSILNSN_5MajorE0ELSP_0ELNSN_7ScaleInE1ELSQ_1EEEEEENS4_6LayoutISC_NS5_IJNSA_ILi0EEESU_SU_EEEEENS5_IJNS4_10UnderscoreESX_SX_EEEEENS4_13SM90_TMA_LOADENS4_14ComposedLayoutINS4_7SwizzleILi2ELi4ELi3EEENS4_18smem_ptr_flag_bitsILi16EEENST_INS5_IJNSA_ILi8EEESG_EEENS5_IJSG_SB_EEEEEEEvNS4_8identityES10_S1A_vS1B_EENS_8epilogue10collective6detail29Sm90TmaWarpSpecializedAdapterINS1E_15DefaultEpilogueISI_SJ_SJ_NS1D_6thread17LinearCombinationISI_Li1EffLNS1I_9ScaleType4KindE0ELNS_15FloatRoundStyleE2ESI_EENS1_15EpilogueDefaultEEEEEvvEEEEvNT_6ParamsE)
        /*0014*/ 	.word	0x00000008


	//----- nvinfo : EIATTR_MIN_STACK_SIZE
	.align		4
.L_17:
        /*0018*/ 	.byte	0x04, 0x12
        /*001a*/ 	.short	(.L_19 - .L_18)
	.align		4
.L_18:
        /*001c*/ 	.word	index@(_ZN7cutlass13device_kernelINS_4gemm6kernel13GemmUniversalIN4cute5tupleIJiiiiEEENS1_10collective13CollectiveMmaINS1_34MainloopSm90TmaGmmaWarpSpecializedILi28ENS5_IJNS4_1CILi1EEESB_SB_EEENS1_32KernelTmaWarpSpecializedPingpongEEENS5_IJNSA_ILi64EEESF_NSA_ILi32EEEEEENS_6half_tENS5_IJlSB_lEEESI_SJ_NS4_8TiledMMAINS4_8MMA_AtomIJNS4_4SM904GMMA25MMA_64x64x16_F32F16F16_SSILNSN_5MajorE0ELSP_0ELNSN_7ScaleInE1ELSQ_1EEEEEENS4_6LayoutISC_NS5_IJNSA_ILi0EEESU_SU_EEEEENS5_IJNS4_10UnderscoreESX_SX_EEEEENS4_13SM90_TMA_LOADENS4_14ComposedLayoutINS4_7SwizzleILi2ELi4ELi3EEENS4_18smem_ptr_flag_bitsILi16EEENST_INS5_IJNSA_ILi8EEESG_EEENS5_IJSG_SB_EEEEEEEvNS4_8identityES10_S1A_vS1B_EENS_8epilogue10collective6detail29Sm90TmaWarpSpecializedAdapterINS1E_15DefaultEpilogueISI_SJ_SJ_NS1D_6thread17LinearCombinationISI_Li1EffLNS1I_9ScaleType4KindE0ELNS_15FloatRoundStyleE2ESI_EENS1_15EpilogueDefaultEEEEEvvEEEEvNT_6ParamsE)
        /*0020*/ 	.word	0x00000008
.L_19:


//--------------------- .nv.compat                --------------------------
	.section	.nv.compat,"",@"SHT_CUDA_COMPAT_INFO"
	.align	4
        /*0000*/ 	.byte	0x02, 0x09, 0x01, 0x00, 0x02, 0x02, 0x04, 0x00, 0x02, 0x05, 0x05, 0x00, 0x03, 0x07, 0x01, 0x01
        /*0010*/ 	.byte	0x02, 0x03, 0x01, 0x00, 0x02, 0x06, 0x01, 0x00, 0x04, 0x0b, 0x08, 0x00, 0x00, 0x00, 0x00, 0x00
        /*0020*/ 	.byte	0x00, 0x00, 0x00, 0x00


//--------------------- .nv.info._ZN7cutlass13device_kernelINS_4gemm6kernel13GemmUniversalIN4cute5tupleIJiiiiEEENS1_10collective13CollectiveMmaINS1_34MainloopSm90TmaGmmaWarpSpecializedILi28ENS5_IJNS4_1CILi1EEESB_SB_EEENS1_32KernelTmaWarpSpecializedPingpongEEENS5_IJNSA_ILi64EEESF_NSA_ILi32EEEEEENS_6half_tENS5_IJlSB_lEEESI_SJ_NS4_8TiledMMAINS4_8MMA_AtomIJNS4_4SM904GMMA25MMA_64x64x16_F32F16F16_SSILNSN_5MajorE0ELSP_0ELNSN_7ScaleInE1ELSQ_1EEEEEENS4_6LayoutISC_NS5_IJNSA_ILi0EEESU_SU_EEEEENS5_IJNS4_10UnderscoreESX_SX_EEEEENS4_13SM90_TMA_LOADENS4_14ComposedLayoutINS4_7SwizzleILi2ELi4ELi3EEENS4_18smem_ptr_flag_bitsILi16EEENST_INS5_IJNSA_ILi8EEESG_EEENS5_IJSG_SB_EEEEEEEvNS4_8identityES10_S1A_vS1B_EENS_8epilogue10collective6detail29Sm90TmaWarpSpecializedAdapterINS1E_15DefaultEpilogueISI_SJ_SJ_NS1D_6thread17LinearCombinationISI_Li1EffLNS1I_9ScaleType4KindE0ELNS_15FloatRoundStyleE2ESI_EENS1_15EpilogueDefaultEEEEEvvEEEEvNT_6ParamsE --------------------------
	.section	.nv.info._ZN7cutlass13device_kernelINS_4gemm6kernel13GemmUniversalIN4cute5tupleIJiiiiEEENS1_10collective13CollectiveMmaINS1_34MainloopSm90TmaGmmaWarpSpecializedILi28ENS5_IJNS4_1CILi1EEESB_SB_EEENS1_32KernelTmaWarpSpecializedPingpongEEENS5_IJNSA_ILi64EEESF_NSA_ILi32EEEEEENS_6half_tENS5_IJlSB_lEEESI_SJ_NS4_8TiledMMAINS4_8MMA_AtomIJNS4_4SM904GMMA25MMA_64x64x16_F32F16F16_SSILNSN_5MajorE0ELSP_0ELNSN_7ScaleInE1ELSQ_1EEEEEENS4_6LayoutISC_NS5_IJNSA_ILi0EEESU_SU_EEEEENS5_IJNS4_10UnderscoreESX_SX_EEEEENS4_13SM90_TMA_LOADENS4_14ComposedLayoutINS4_7SwizzleILi2ELi4ELi3EEENS4_18smem_ptr_flag_bitsILi16EEENST_INS5_IJNSA_ILi8EEESG_EEENS5_IJSG_SB_EEEEEEEvNS4_8identityES10_S1A_vS1B_EENS_8epilogue10collective6detail29Sm90TmaWarpSpecializedAdapterINS1E_15DefaultEpilogueISI_SJ_SJ_NS1D_6thread17LinearCombinationISI_Li1EffLNS1I_9ScaleType4KindE0ELNS_15FloatRoundStyleE2ESI_EENS1_15EpilogueDefaultEEEEEvvEEEEvNT_6ParamsE,"",@"SHT_CUDA_INFO"
	.sectionflags	@""
	.align	4


	//----- nvinfo : EIATTR_CUDA_API_VERSION
	.align		4
        /*0000*/ 	.byte	0x04, 0x37
        /*0002*/ 	.short	(.L_21 - .L_20)
.L_20:
        /*0004*/ 	.word	0x00000082


	//----- nvinfo : EIATTR_KPARAM_INFO
	.align		4
.L_21:
        /*0008*/ 	.byte	0x04, 0x17
        /*000a*/ 	.short	(.L_23 - .L_22)
.L_22:
        /*000c*/ 	.word	0x00000000
        /*0010*/ 	.short	0x0000
        /*0012*/ 	.short	0x0070
        /*0014*/ 	.byte	0x00, 0xf0, 0x01, 0x10


	//----- nvinfo : EIATTR_SPARSE_MMA_MASK
	.align		4
.L_23:
        /*0018*/ 	.byte	0x03, 0x50
        /*001a*/ 	.short	0x0000


	//----- nvinfo : EIATTR_MAXREG_COUNT
	.align		4
        /*001c*/ 	.byte	0x03, 0x1b
        /*001e*/ 	.short	0x00a8


	//----- nvinfo : EIATTR_NUM_BARRIERS
	.align		4
        /*0020*/ 	.byte	0x02, 0x4c
        /*0022*/ 	.byte	0x01
	.zero		1


	//----- nvinfo : EIATTR_EXTERNS
	.align		4
        /*0024*/ 	.byte	0x04, 0x0f
        /*0026*/ 	.short	(.L_25 - .L_24)


	//   ....[0]....
	.align		4
.L_24:
        /*0028*/ 	.word	index@(__assertfail)


	//----- nvinfo : EIATTR_ANNOTATIONS
	.align		4
.L_25:
        /*002c*/ 	.byte	0x04, 0x55
        /*002e*/ 	.short	(.L_27 - .L_26)


	//   ....[0]....
.L_26:
        /*0030*/ 	.word	0x00000001
        /*0034*/ 	.byte	0x00, 0x0e, 0x00, 0x00, 0x01, 0x00, 0x00, 0x00, 0x20, 0x44, 0x00, 0x00, 0x01, 0x00, 0x00, 0x00
        /*0044*/ 	.byte	0x10, 0x50, 0x00, 0x00


	//----- nvinfo : EIATTR_MERCURY_ISA_VERSION
	.align		4
.L_27:
        /*0048*/ 	.byte	0x03, 0x5f
        /*004a*/ 	.short	0x0101


	//----- nvinfo : EIATTR_INT_WARP_WIDE_INSTR_OFFSETS
	.align		4
        /*004c*/ 	.byte	0x04, 0x31
        /*004e*/ 	.short	(.L_29 - .L_28)


	//   ....[0]....
.L_28:
        /*0050*/ 	.word	0x00000710


	//   ....[1]....
        /*0054*/ 	.word	0x00000730


	//   ....[2]....
        /*0058*/ 	.word	0x000007b0


	//   ....[3]....
        /*005c*/ 	.word	0x000007c0


	//   ....[4]....
        /*0060*/ 	.word	0x000007d0


	//   ....[5]....
        /*0064*/ 	.word	0x000007f0


	//   ....[6]....
        /*0068*/ 	.word	0x00000880


	//   ....[7]....
        /*006c*/ 	.word	0x000008a0


	//----- nvinfo : EIATTR_COOP_GROUP_MASK_REGIDS
	.align		4
.L_29:
        /*0070*/ 	.byte	0x04, 0x29
        /*0072*/ 	.short	(.L_31 - .L_30)


	//   ....[0]....
.L_30:
        /*0074*/ 	.word	0xffffffff


	//   ....[1]....
        /*0078*/ 	.word	0xffffffff


	//   ....[2]....
        /*007c*/ 	.word	0xffffffff


	//   ....[3]....
        /*0080*/ 	.word	0xffffffff


	//   ....[4]....
        /*0084*/ 	.word	0xffffffff


	//   ....[5]....
        /*0088*/ 	.word	0xffffffff


	//----- nvinfo : EIATTR_COOP_GROUP_INSTR_OFFSETS
	.align		4
.L_31:
        /*008c*/ 	.byte	0x04, 0x28
        /*008e*/ 	.short	(.L_33 - .L_32)


	//   ....[0]....
.L_32:
        /*0090*/ 	.word	0x00000070


	//   ....[1]....
        /*0094*/ 	.word	0x00000080


	//   ....[2]....
        /*0098*/ 	.word	0x00000140


	//   ....[3]....
        /*009c*/ 	.word	0x00000600


	//   ....[4]....
        /*00a0*/ 	.word	0x00000640


	//   ....[5]....
        /*00a4*/ 	.word	0x00000690


	//----- nvinfo : EIATTR_REG_RECONFIG
	.align		4
.L_33:
        /*00a8*/ 	.byte	0x01, 0x54
	.zero		2


	//----- nvinfo : EIATTR_SYSCALL_OFFSETS
	.align		4
        /*00ac*/ 	.byte	0x04, 0x46
        /*00ae*/ 	.short	(.L_35 - .L_34)


	//   ....[0]....
.L_34:
        /*00b0*/ 	.word	0x00001930


	//----- nvinfo : EIATTR_MBARRIER_INSTR_OFFSETS
	.align		4
.L_35:
        /*00b4*/ 	.byte	0x04, 0x39
        /*00b6*/ 	.short	(.L_37 - .L_36)


	//   ....[0]....
.L_36:
        /*00b8*/ 	.word	0x00000260
        /*00bc*/ 	.word	0x000000ff
        /*00c0*/ 	.word	0x00000000
        /*00c4*/ 	.short	0x0100
        /*00c6*/ 	.byte	0x08
	.zero		1


	//   ....[1]....
        /*00c8*/ 	.word	0x00000270
        /*00cc*/ 	.word	0x000000ff
        /*00d0*/ 	.word	0x000000e0
        /*00d4*/ 	.short	0x0100
        /*00d6*/ 	.byte	0x08
	.zero		1


	//   ....[2]....
        /*00d8*/ 	.word	0x00000280
        /*00dc*/ 	.word	0x000000ff
        /*00e0*/ 	.word	0x00000008
        /*00e4*/ 	.short	0x0100
        /*00e6*/ 	.byte	0x08
	.zero		1


	//   ....[3]....
        /*00e8*/ 	.word	0x00000290
        /*00ec*/ 	.word	0x000000ff
        /*00f0*/ 	.word	0x000000e8
        /*00f4*/ 	.short	0x0100
        /*00f6*/ 	.byte	0x08
	.zero		1


	//   ....[4]....
        /*00f8*/ 	.word	0x000002a0
        /*00fc*/ 	.word	0x000000ff
        /*0100*/ 	.word	0x00000010
        /*0104*/ 	.short	0x0100
        /*0106*/ 	.byte	0x08
	.zero		1


	//   ....[5]....
        /*0108*/ 	.word	0x000002b0
        /*010c*/ 	.word	0x000000ff
        /*0110*/ 	.word	0x000000f0
        /*0114*/ 	.short	0x0100
        /*0116*/ 	.byte	0x08
	.zero		1


	//   ....[6]....
        /*0118*/ 	.word	0x000002c0
        /*011c*/ 	.word	0x000000ff
        /*0120*/ 	.word	0x00000018
        /*0124*/ 	.short	0x0100
        /*0126*/ 	.byte	0x08
	.zero		1


	//   ....[7]....
        /*0128*/ 	.word	0x000002d0
        /*012c*/ 	.word	0x000000ff
        /*0130*/ 	.word	0x000000f8
        /*0134*/ 	.short	0x0100
        /*0136*/ 	.byte	0x08
	.zero		1


	//   ....[8]....
        /*0138*/ 	.word	0x000002e0
        /*013c*/ 	.word	0x000000ff
        /*0140*/ 	.word	0x00000020
        /*0144*/ 	.short	0x0100
        /*0146*/ 	.byte	0x08
	.zero		1


	//   ....[9]....
        /*0148*/ 	.word	0x000002f0
        /*014c*/ 	.word	0x000000ff
        /*0150*/ 	.word	0x00000100
        /*0154*/ 	.short	0x0100
        /*0156*/ 	.byte	0x08
	.zero		1


	//   ....[10]....
        /*0158*/ 	.word	0x00000300
        /*015c*/ 	.word	0x000000ff
        /*0160*/ 	.word	0x00000028
        /*0164*/ 	.short	0x0100
        /*0166*/ 	.byte	0x08
	.zero		1


	//   ....[11]....
        /*0168*/ 	.word	0x00000310
        /*016c*/ 	.word	0x000000ff
        /*0170*/ 	.word	0x00000108
        /*0174*/ 	.short	0x0100
        /*0176*/ 	.byte	0x08
	.zero		1


	//   ....[12]....
        /*0178*/ 	.word	0x00000320
        /*017c*/ 	.word	0x000000ff
        /*0180*/ 	.word	0x00000030
        /*0184*/ 	.short	0x0100
        /*0186*/ 	.byte	0x08
	.zero		1


	//   ....[13]....
        /*0188*/ 	.word	0x00000330
        /*018c*/ 	.word	0x000000ff
        /*0190*/ 	.word	0x00000110
        /*0194*/ 	.short	0x0100
        /*0196*/ 	.byte	0x08
	.zero		1


	//   ....[14]....
        /*0198*/ 	.word	0x00000340
        /*019c*/ 	.word	0x000000ff
        /*01a0*/ 	.word	0x00000038
        /*01a4*/ 	.short	0x0100
        /*01a6*/ 	.byte	0x08
	.zero		1


	//   ....[15]....
        /*01a8*/ 	.word	0x00000350
        /*01ac*/ 	.word	0x000000ff
        /*01b0*/ 	.word	0x00000118
        /*01b4*/ 	.short	0x0100
        /*01b6*/ 	.byte	0x08
	.zero		1


	//   ....[16]....
        /*01b8*/ 	.word	0x00000360
        /*01bc*/ 	.word	0x000000ff
        /*01c0*/ 	.word	0x00000040
        /*01c4*/ 	.short	0x0100
        /*01c6*/ 	.byte	0x08
	.zero		1


	//   ....[17]....
        /*01c8*/ 	.word	0x00000370
        /*01cc*/ 	.word	0x000000ff
        /*01d0*/ 	.word	0x00000120
        /*01d4*/ 	.short	0x0100
        /*01d6*/ 	.byte	0x08
	.zero		1


	//   ....[18]....
        /*01d8*/ 	.word	0x00000380
        /*01dc*/ 	.word	0x000000ff
        /*01e0*/ 	.word	0x00000048
        /*01e4*/ 	.short	0x0100
        /*01e6*/ 	.byte	0x08
	.zero		1


	//   ....[19]....
        /*01e8*/ 	.word	0x00000390
        /*01ec*/ 	.word	0x000000ff
        /*01f0*/ 	.word	0x00000128
        /*01f4*/ 	.short	0x0100
        /*01f6*/ 	.byte	0x08
	.zero		1


	//   ....[20]....
        /*01f8*/ 	.word	0x000003a0
        /*01fc*/ 	.word	0x000000ff
        /*0200*/ 	.word	0x00000050
        /*0204*/ 	.short	0x0100
        /*0206*/ 	.byte	0x08
	.zero		1


	//   ....[21]....
        /*0208*/ 	.word	0x000003b0
        /*020c*/ 	.word	0x000000ff
        /*0210*/ 	.word	0x00000130
        /*0214*/ 	.short	0x0100
        /*0216*/ 	.byte	0x08
	.zero		1


	//   ....[22]....
        /*0218*/ 	.word	0x000003c0
        /*021c*/ 	.word	0x000000ff
        /*0220*/ 	.word	0x00000058
        /*0224*/ 	.short	0x0100
        /*0226*/ 	.byte	0x08
	.zero		1


	//   ....[23]....
        /*0228*/ 	.word	0x000003d0
        /*022c*/ 	.word	0x000000ff
        /*0230*/ 	.word	0x00000138
        /*0234*/ 	.short	0x0100
        /*0236*/ 	.byte	0x08
	.zero		1


	//   ....[24]....
        /*0238*/ 	.word	0x000003e0
        /*023c*/ 	.word	0x000000ff
        /*0240*/ 	.word	0x00000060
        /*0244*/ 	.short	0x0100
        /*0246*/ 	.byte	0x08
	.zero		1


	//   ....[25]....
        /*0248*/ 	.word	0x000003f0
        /*024c*/ 	.word	0x000000ff
        /*0250*/ 	.word	0x00000140
        /*0254*/ 	.short	0x0100
        /*0256*/ 	.byte	0x08
	.zero		1


	//   ....[26]....
        /*0258*/ 	.word	0x00000400
        /*025c*/ 	.word	0x000000ff
        /*0260*/ 	.word	0x00000068
        /*0264*/ 	.short	0x0100
        /*0266*/ 	.byte	0x08
	.zero		1


	//   ....[27]....
        /*0268*/ 	.word	0x00000410
        /*026c*/ 	.word	0x000000ff
        /*0270*/ 	.word	0x00000148
        /*0274*/ 	.short	0x0100
        /*0276*/ 	.byte	0x08
	.zero		1


	//   ....[28]....
        /*0278*/ 	.word	0x00000420
        /*027c*/ 	.word	0x000000ff
        /*0280*/ 	.word	0x00000070
        /*0284*/ 	.short	0x0100
        /*0286*/ 	.byte	0x08
	.zero		1


	//   ....[29]....
        /*0288*/ 	.word	0x00000430
        /*028c*/ 	.word	0x000000ff
        /*0290*/ 	.word	0x00000150
        /*0294*/ 	.short	0x0100
        /*0296*/ 	.byte	0x08
	.zero		1


	//   ....[30]....
        /*0298*/ 	.word	0x00000440
        /*029c*/ 	.word	0x000000ff
        /*02a0*/ 	.word	0x00000078
        /*02a4*/ 	.short	0x0100
        /*02a6*/ 	.byte	0x08
	.zero		1


	//   ....[31]....
        /*02a8*/ 	.word	0x00000450
        /*02ac*/ 	.word	0x000000ff
        /*02b0*/ 	.word	0x00000158
        /*02b4*/ 	.short	0x0100
        /*02b6*/ 	.byte	0x08
	.zero		1


	//   ....[32]....
        /*02b8*/ 	.word	0x00000460
        /*02bc*/ 	.word	0x000000ff
        /*02c0*/ 	.word	0x00000080
        /*02c4*/ 	.short	0x0100
        /*02c6*/ 	.byte	0x08
	.zero		1


	//   ....[33]....
        /*02c8*/ 	.word	0x00000470
        /*02cc*/ 	.word	0x000000ff
        /*02d0*/ 	.word	0x00000160
        /*02d4*/ 	.short	0x0100
        /*02d6*/ 	.byte	0x08
	.zero		1


	//   ....[34]....
        /*02d8*/ 	.word	0x00000480
        /*02dc*/ 	.word	0x000000ff
        /*02e0*/ 	.word	0x00000088
        /*02e4*/ 	.short	0x0100
        /*02e6*/ 	.byte	0x08
	.zero		1


	//   ....[35]....
        /*02e8*/ 	.word	0x00000490
        /*02ec*/ 	.word	0x000000ff
        /*02f0*/ 	.word	0x00000168
        /*02f4*/ 	.short	0x0100
        /*02f6*/ 	.byte	0x08
	.zero		1


	//   ....[36]....
        /*02f8*/ 	.word	0x000004a0
        /*02fc*/ 	.word	0x000000ff
        /*0300*/ 	.word	0x00000090
        /*0304*/ 	.short	0x0100
        /*0306*/ 	.byte	0x08
	.zero		1


	//   ....[37]....
        /*0308*/ 	.word	0x000004b0
        /*030c*/ 	.word	0x000000ff
        /*0310*/ 	.word	0x00000170
        /*0314*/ 	.short	0x0100
        /*0316*/ 	.byte	0x08
	.zero		1


	//   ....[38]....
        /*0318*/ 	.word	0x000004c0
        /*031c*/ 	.word	0x000000ff
        /*0320*/ 	.word	0x00000098
        /*0324*/ 	.short	0x0100
        /*0326*/ 	.byte	0x08
	.zero		1


	//   ....[39]....
        /*0328*/ 	.word	0x000004d0
        /*032c*/ 	.word	0x000000ff
        /*0330*/ 	.word	0x00000178
        /*0334*/ 	.short	0x0100
        /*0336*/ 	.byte	0x08
	.zero		1


	//   ....[40]....
        /*0338*/ 	.word	0x000004e0
        /*033c*/ 	.word	0x000000ff
        /*0340*/ 	.word	0x000000a0
        /*0344*/ 	.short	0x0100
        /*0346*/ 	.byte	0x08
	.zero		1


	//   ....[41]....
        /*0348*/ 	.word	0x000004f0
        /*034c*/ 	.word	0x000000ff
        /*0350*/ 	.word	0x00000180
        /*0354*/ 	.short	0x0100
        /*0356*/ 	.byte	0x08
	.zero		1


	//   ....[42]....
        /*0358*/ 	.word	0x00000500
        /*035c*/ 	.word	0x000000ff
        /*0360*/ 	.word	0x000000a8
        /*0364*/ 	.short	0x0100
        /*0366*/ 	.byte	0x08
	.zero		1


	//   ....[43]....
        /*0368*/ 	.word	0x00000510
        /*036c*/ 	.word	0x000000ff
        /*0370*/ 	.word	0x00000188
        /*0374*/ 	.short	0x0100
        /*0376*/ 	.byte	0x08
	.zero		1


	//   ....[44]....
        /*0378*/ 	.word	0x00000520
        /*037c*/ 	.word	0x000000ff
        /*0380*/ 	.word	0x000000b0
        /*0384*/ 	.short	0x0100
        /*0386*/ 	.byte	0x08
	.zero		1


	//   ....[45]....
        /*0388*/ 	.word	0x00000530
        /*038c*/ 	.word	0x000000ff
        /*0390*/ 	.word	0x00000190
        /*0394*/ 	.short	0x0100
        /*0396*/ 	.byte	0x08
	.zero		1


	//   ....[46]....
        /*0398*/ 	.word	0x00000540
        /*039c*/ 	.word	0x000000ff
        /*03a0*/ 	.word	0x000000b8
        /*03a4*/ 	.short	0x0100
        /*03a6*/ 	.byte	0x08
	.zero		1


	//   ....[47]....
        /*03a8*/ 	.word	0x00000550
        /*03ac*/ 	.word	0x000000ff
        /*03b0*/ 	.word	0x00000198
        /*03b4*/ 	.short	0x0100
        /*03b6*/ 	.byte	0x08
	.zero		1


	//   ....[48]....
        /*03b8*/ 	.word	0x00000560
        /*03bc*/ 	.word	0x000000ff
        /*03c0*/ 	.word	0x000000c0
        /*03c4*/ 	.short	0x0100
        /*03c6*/ 	.byte	0x08
	.zero		1


	//   ....[49]....
        /*03c8*/ 	.word	0x00000570
        /*03cc*/ 	.word	0x000000ff
        /*03d0*/ 	.word	0x000001a0
        /*03d4*/ 	.short	0x0100
        /*03d6*/ 	.byte	0x08
	.zero		1


	//   ....[50]....
        /*03d8*/ 	.word	0x00000580
        /*03dc*/ 	.word	0x000000ff
        /*03e0*/ 	.word	0x000000c8
        /*03e4*/ 	.short	0x0100
        /*03e6*/ 	.byte	0x08
	.zero		1


	//   ....[51]....
        /*03e8*/ 	.word	0x00000590
        /*03ec*/ 	.word	0x000000ff
        /*03f0*/ 	.word	0x000001a8
        /*03f4*/ 	.short	0x0100
        /*03f6*/ 	.byte	0x08
	.zero		1


	//   ....[52]....
        /*03f8*/ 	.word	0x000005a0
        /*03fc*/ 	.word	0x000000ff
        /*0400*/ 	.word	0x000000d0
        /*0404*/ 	.short	0x0100
        /*0406*/ 	.byte	0x08
	.zero		1


	//   ....[53]....
        /*0408*/ 	.word	0x000005b0
        /*040c*/ 	.word	0x000000ff
        /*0410*/ 	.word	0x000001b0
        /*0414*/ 	.short	0x0100
        /*0416*/ 	.byte	0x08
	.zero		1


	//   ....[54]....
        /*0418*/ 	.word	0x000005c0
        /*041c*/ 	.word	0x000000ff
        /*0420*/ 	.word	0x000000d8
        /*0424*/ 	.short	0x0100
        /*0426*/ 	.byte	0x08
	.zero		1


	//   ....[55]....
        /*0428*/ 	.word	0x000005d0
        /*042c*/ 	.word	0x000000ff
        /*0430*/ 	.word	0x000001b8
        /*0434*/ 	.short	0x0100
        /*0436*/ 	.byte	0x08
	.zero		1


	//   ....[56]....
        /*0438*/ 	.word	0x000008e0
        /*043c*/ 	.word	0x000000ff
        /*0440*/ 	.word	0x000001f0
        /*0444*/ 	.short	0x0100
        /*0446*/ 	.byte	0x08
	.zero		1


	//   ....[57]....
        /*0448*/ 	.word	0x00000950
        /*044c*/ 	.word	0x000000ff
        /*0450*/ 	.word	0x000001f8
        /*0454*/ 	.short	0x0100
        /*0456*/ 	.byte	0x08
	.zero		1


	//   ....[58]....
        /*0458*/ 	.word	0x00000970
        /*045c*/ 	.word	0x000000ff
        /*0460*/ 	.word	0x000001d0
        /*0464*/ 	.short	0x0100
        /*0466*/ 	.byte	0x09
	.zero		1


	//   ....[59]....
        /*0468*/ 	.word	0x00000980
        /*046c*/ 	.word	0x000000ff
        /*0470*/ 	.word	0x000001d8
        /*0474*/ 	.short	0x0100
        /*0476*/ 	.byte	0x09
	.zero		1


	//   ....[60]....
        /*0478*/ 	.word	0x00000990
        /*047c*/ 	.word	0x000000ff
        /*0480*/ 	.word	0x000001e0
        /*0484*/ 	.short	0x0100
        /*0486*/ 	.byte	0x09
	.zero		1


	//   ....[61]....
        /*0488*/ 	.word	0x000009a0
        /*048c*/ 	.word	0x000000ff
        /*0490*/ 	.word	0x000001e8
        /*0494*/ 	.short	0x0100
        /*0496*/ 	.byte	0x09
	.zero		1


	//   ....[62]....
        /*0498*/ 	.word	0x00001810
        /*049c*/ 	.word	0x0000003d
        /*04a0*/ 	.word	0x00000000
        /*04a4*/ 	.short	0x010a
        /*04a6*/ 	.byte	0x2a
	.zero		1


	//   ....[63]....
        /*04a8*/ 	.word	0x000019b0
        /*04ac*/ 	.word	0x00000003
        /*04b0*/ 	.word	0x00000000
        /*04b4*/ 	.short	0x010a
        /*04b6*/ 	.byte	0x3f
	.zero		1


	//   ....[64]....
        /*04b8*/ 	.word	0x000019f0
        /*04bc*/ 	.word	0x00000003
        /*04c0*/ 	.word	0x00000000
        /*04c4*/ 	.short	0x010a
        /*04c6*/ 	.byte	0x3f
	.zero		1


	//   ....[65]....
        /*04c8*/ 	.word	0x00001bf0
        /*04cc*/ 	.word	0x000000ff
        /*04d0*/ 	.word	0x00000000
        /*04d4*/ 	.short	0x010a
        /*04d6*/ 	.byte	0x04
	.zero		1


	//   ....[66]....
        /*04d8*/ 	.word	0x00001c30
        /*04dc*/ 	.word	0x000000ff
        /*04e0*/ 	.word	0x00000000
        /*04e4*/ 	.short	0x010a
        /*04e6*/ 	.byte	0x04
	.zero		1


	//   ....[67]....
        /*04e8*/ 	.word	0x00001d90
        /*04ec*/ 	.word	0x000000ff
        /*04f0*/ 	.word	0x00000000
        /*04f4*/ 	.short	0x0101
        /*04f6*/ 	.byte	0x04
	.zero		1


	//   ....[68]....
        /*04f8*/ 	.word	0x00001e80
        /*04fc*/ 	.word	0x0000003e
        /*0500*/ 	.word	0x00000000
        /*0504*/ 	.short	0x0101
        /*0506*/ 	.byte	0x2f
	.zero		1


	//   ....[69]....
        /*0508*/ 	.word	0x00001f50
        /*050c*/ 	.word	0x000000ff
        /*0510*/ 	.word	0x00000000
        /*0514*/ 	.short	0x0101
        /*0516*/ 	.byte	0x04
	.zero		1


	//   ....[70]....
        /*0518*/ 	.word	0x00002000
        /*051c*/ 	.word	0x0000003d
        /*0520*/ 	.word	0x00000010
        /*0524*/ 	.short	0x010a
        /*0526*/ 	.byte	0x2a
	.zero		1


	//   ....[71]....
        /*0528*/ 	.word	0x00004440
        /*052c*/ 	.word	0x00000040
        /*0530*/ 	.word	0x00000000
        /*0534*/ 	.short	0x0101
        /*0536*/ 	.byte	0x2f
	.zero		1


	//   ....[72]....
        /*0538*/ 	.word	0x00004da0
        /*053c*/ 	.word	0x0000000a
        /*0540*/ 	.word	0x000000e0
        /*0544*/ 	.short	0x010a
        /*0546*/ 	.byte	0x3f
	.zero		1


	//   ....[73]....
        /*0548*/ 	.word	0x00005130
        /*054c*/ 	.word	0x00000002
        /*0550*/ 	.word	0x000001f8
        /*0554*/ 	.short	0x0101
        /*0556*/ 	.byte	0x3f
	.zero		1


	//   ....[74]....
        /*0558*/ 	.word	0x000058a0
        /*055c*/ 	.word	0x00000007
        /*0560*/ 	.word	0x00000000
        /*0564*/ 	.short	0x010a
        /*0566*/ 	.byte	0x3f
	.zero		1


	//   ....[75]....
        /*0568*/ 	.word	0x00005920
        /*056c*/ 	.word	0x00000009
        /*0570*/ 	.word	0x00000000
        /*0574*/ 	.short	0x010a
        /*0576*/ 	.byte	0x3f
	.zero		1


	//   ....[76]....
        /*0578*/ 	.word	0x000059b0
        /*057c*/ 	.word	0x00000006
        /*0580*/ 	.word	0x00000000
        /*0584*/ 	.short	0x010a
        /*0586*/ 	.byte	0x3f
	.zero		1


	//   ....[77]....
        /*0588*/ 	.word	0x00005a40
        /*058c*/ 	.word	0x00000009
        /*0590*/ 	.word	0x00000000
        /*0594*/ 	.short	0x010a
        /*0596*/ 	.byte	0x3f
	.zero		1


	//   ....[78]....
        /*0598*/ 	.word	0x00005ad0
        /*059c*/ 	.word	0x00000006
        /*05a0*/ 	.word	0x00000000
        /*05a4*/ 	.short	0x010a
        /*05a6*/ 	.byte	0x3f
	.zero		1


	//   ....[79]....
        /*05a8*/ 	.word	0x00005b60
        /*05ac*/ 	.word	0x00000009
        /*05b0*/ 	.word	0x00000000
        /*05b4*/ 	.short	0x010a
        /*05b6*/ 	.byte	0x3f
	.zero		1


	//   ....[80]....
        /*05b8*/ 	.word	0x00005bf0
        /*05bc*/ 	.word	0x00000006
        /*05c0*/ 	.word	0x00000000
        /*05c4*/ 	.short	0x010a
        /*05c6*/ 	.byte	0x3f
	.zero		1


	//   ....[81]....
        /*05c8*/ 	.word	0x00005c80
        /*05cc*/ 	.word	0x00000009
        /*05d0*/ 	.word	0x00000000
        /*05d4*/ 	.short	0x010a
        /*05d6*/ 	.byte	0x3f
	.zero		1


	//   ....[82]....
        /*05d8*/ 	.word	0x00005d10
        /*05dc*/ 	.word	0x00000006
        /*05e0*/ 	.word	0x00000000
        /*05e4*/ 	.short	0x010a
        /*05e6*/ 	.byte	0x3f
	.zero		1


	//   ....[83]....
        /*05e8*/ 	.word	0x00005da0
        /*05ec*/ 	.word	0x00000009
        /*05f0*/ 	.word	0x00000000
        /*05f4*/ 	.short	0x010a
        /*05f6*/ 	.byte	0x3f
	.zero		1


	//   ....[84]....
        /*05f8*/ 	.word	0x00005e30
        /*05fc*/ 	.word	0x00000006
        /*0600*/ 	.word	0x00000000
        /*0604*/ 	.short	0x010a
        /*0606*/ 	.byte	0x3f
	.zero		1


	//   ....[85]....
        /*0608*/ 	.word	0x00005ec0
        /*060c*/ 	.word	0x00000009
        /*0610*/ 	.word	0x00000000
        /*0614*/ 	.short	0x010a
        /*0616*/ 	.byte	0x3f
	.zero		1


	//   ....[86]....
        /*0618*/ 	.word	0x00005f50
        /*061c*/ 	.word	0x00000006
        /*0620*/ 	.word	0x00000000
        /*0624*/ 	.short	0x010a
        /*0626*/ 	.byte	0x3f
	.zero		1


	//   ....[87]....
        /*0628*/ 	.word	0x00005fe0
        /*062c*/ 	.word	0x00000009
        /*0630*/ 	.word	0x00000000
        /*0634*/ 	.short	0x010a
        /*0636*/ 	.byte	0x3f
	.zero		1


	//   ....[88]....
        /*0638*/ 	.word	0x00006070
        /*063c*/ 	.word	0x00000006
        /*0640*/ 	.word	0x00000000
        /*0644*/ 	.short	0x010a
        /*0646*/ 	.byte	0x3f
	.zero		1


	//   ....[89]....
        /*0648*/ 	.word	0x00006100
        /*064c*/ 	.word	0x00000009
        /*0650*/ 	.word	0x00000000
        /*0654*/ 	.short	0x010a
        /*0656*/ 	.byte	0x3f
	.zero		1


	//   ....[90]....
        /*0658*/ 	.word	0x00006190
        /*065c*/ 	.word	0x00000006
        /*0660*/ 	.word	0x00000000
        /*0664*/ 	.short	0x010a
        /*0666*/ 	.byte	0x3f
	.zero		1


	//   ....[91]....
        /*0668*/ 	.word	0x00006220
        /*066c*/ 	.word	0x00000009
        /*0670*/ 	.word	0x00000000
        /*0674*/ 	.short	0x010a
        /*0676*/ 	.byte	0x3f
	.zero		1


	//   ....[92]....
        /*0678*/ 	.word	0x000062b0
        /*067c*/ 	.word	0x00000006
        /*0680*/ 	.word	0x00000000
        /*0684*/ 	.short	0x010a
        /*0686*/ 	.byte	0x3f
	.zero		1


	//   ....[93]....
        /*0688*/ 	.word	0x00006340
        /*068c*/ 	.word	0x00000009
        /*0690*/ 	.word	0x00000000
        /*0694*/ 	.short	0x010a
        /*0696*/ 	.byte	0x3f
	.zero		1


	//   ....[94]....
        /*0698*/ 	.word	0x000063d0
        /*069c*/ 	.word	0x00000006
        /*06a0*/ 	.word	0x00000000
        /*06a4*/ 	.short	0x010a
        /*06a6*/ 	.byte	0x3f
	.zero		1


	//   ....[95]....
        /*06a8*/ 	.word	0x00006460
        /*06ac*/ 	.word	0x00000009
        /*06b0*/ 	.word	0x00000000
        /*06b4*/ 	.short	0x010a
        /*06b6*/ 	.byte	0x3f
	.zero		1


	//   ....[96]....
        /*06b8*/ 	.word	0x000064f0
        /*06bc*/ 	.word	0x00000006
        /*06c0*/ 	.word	0x00000000
        /*06c4*/ 	.short	0x010a
        /*06c6*/ 	.byte	0x3f
	.zero		1


	//   ....[97]....
        /*06c8*/ 	.word	0x00006580
        /*06cc*/ 	.word	0x00000009
        /*06d0*/ 	.word	0x00000000
        /*06d4*/ 	.short	0x010a
        /*06d6*/ 	.byte	0x3f
	.zero		1


	//   ....[98]....
        /*06d8*/ 	.word	0x00006610
        /*06dc*/ 	.word	0x00000006
        /*06e0*/ 	.word	0x00000000
        /*06e4*/ 	.short	0x010a
        /*06e6*/ 	.byte	0x3f
	.zero		1


	//   ....[99]....
        /*06e8*/ 	.word	0x000066a0
        /*06ec*/ 	.word	0x00000009
        /*06f0*/ 	.word	0x00000000
        /*06f4*/ 	.short	0x010a
        /*06f6*/ 	.byte	0x3f
	.zero		1


	//   ....[100]....
        /*06f8*/ 	.word	0x00006730
        /*06fc*/ 	.word	0x00000006
        /*0700*/ 	.word	0x00000000
        /*0704*/ 	.short	0x010a
        /*0706*/ 	.byte	0x3f
	.zero		1


	//   ....[101]....
        /*0708*/ 	.word	0x000067c0
        /*070c*/ 	.word	0x00000003
        /*0710*/ 	.word	0x00000000
        /*0714*/ 	.short	0x010a
        /*0716*/ 	.byte	0x3f
	.zero		1


	//   ....[102]....
        /*0718*/ 	.word	0x00006820
        /*071c*/ 	.word	0x0000003f
        /*0720*/ 	.word	0x00000000
        /*0724*/ 	.short	0x010a
        /*0726*/ 	.byte	0x3f
	.zero		1


	//   ....[103]....
        /*0728*/ 	.word	0x00006870
        /*072c*/ 	.word	0x00000003
        /*0730*/ 	.word	0x00000000
        /*0734*/ 	.short	0x010a
        /*0736*/ 	.byte	0x3f
	.zero		1


	//   ....[104]....
        /*0738*/ 	.word	0x000068d0
        /*073c*/ 	.word	0x00000004
        /*0740*/ 	.word	0x00000000
        /*0744*/ 	.short	0x010a
        /*0746*/ 	.byte	0x3f
	.zero		1


	//   ....[105]....
        /*0748*/ 	.word	0x00006920
        /*074c*/ 	.word	0x0000003f
        /*0750*/ 	.word	0x00000010
        /*0754*/ 	.short	0x010a
        /*0756*/ 	.byte	0x3f
	.zero		1


	//   ....[106]....
        /*0758*/ 	.word	0x000069f0
        /*075c*/ 	.word	0x0000000a
        /*0760*/ 	.word	0x000000e0
        /*0764*/ 	.short	0x010a
        /*0766*/ 	.byte	0x3f
	.zero		1


	//   ....[107]....
        /*0768*/ 	.word	0x00006ac0
        /*076c*/ 	.word	0x00000007
        /*0770*/ 	.word	0x00000000
        /*0774*/ 	.short	0x010a
        /*0776*/ 	.byte	0x3f
	.zero		1


	//   ....[108]....
        /*0778*/ 	.word	0x00006b10
        /*077c*/ 	.word	0x00000009
        /*0780*/ 	.word	0x00000000
        /*0784*/ 	.short	0x010a
        /*0786*/ 	.byte	0x3f
	.zero		1


	//   ....[109]....
        /*0788*/ 	.word	0x00006b60
        /*078c*/ 	.word	0x00000006
        /*0790*/ 	.word	0x00000000
        /*0794*/ 	.short	0x010a
        /*0796*/ 	.byte	0x3f
	.zero		1


	//   ....[110]....
        /*0798*/ 	.word	0x00006bb0
        /*079c*/ 	.word	0x00000009
        /*07a0*/ 	.word	0x00000000
        /*07a4*/ 	.short	0x010a
        /*07a6*/ 	.byte	0x3f
	.zero		1


	//   ....[111]....
        /*07a8*/ 	.word	0x00006c00
        /*07ac*/ 	.word	0x00000006
        /*07b0*/ 	.word	0x00000000
        /*07b4*/ 	.short	0x010a
        /*07b6*/ 	.byte	0x3f
	.zero		1


	//   ....[112]....
        /*07b8*/ 	.word	0x00006c50
        /*07bc*/ 	.word	0x00000009
        /*07c0*/ 	.word	0x00000000
        /*07c4*/ 	.short	0x010a
        /*07c6*/ 	.byte	0x3f
	.zero		1


	//   ....[113]....
        /*07c8*/ 	.word	0x00006ca0
        /*07cc*/ 	.word	0x00000006
        /*07d0*/ 	.word	0x00000000
        /*07d4*/ 	.short	0x010a
        /*07d6*/ 	.byte	0x3f
	.zero		1


	//   ....[114]....
        /*07d8*/ 	.word	0x00006cf0
        /*07dc*/ 	.word	0x00000009
        /*07e0*/ 	.word	0x00000000
        /*07e4*/ 	.short	0x010a
        /*07e6*/ 	.byte	0x3f
	.zero		1


	//   ....[115]....
        /*07e8*/ 	.word	0x00006d40
        /*07ec*/ 	.word	0x00000006
        /*07f0*/ 	.word	0x00000000
        /*07f4*/ 	.short	0x010a
        /*07f6*/ 	.byte	0x3f
	.zero		1


	//   ....[116]....
        /*07f8*/ 	.word	0x00006d90
        /*07fc*/ 	.word	0x00000009
        /*0800*/ 	.word	0x00000000
        /*0804*/ 	.short	0x010a
        /*0806*/ 	.byte	0x3f
	.zero		1


	//   ....[117]....
        /*0808*/ 	.word	0x00006de0
        /*080c*/ 	.word	0x00000006
        /*0810*/ 	.word	0x00000000
        /*0814*/ 	.short	0x010a
        /*0816*/ 	.byte	0x3f
	.zero		1


	//   ....[118]....
        /*0818*/ 	.word	0x00006e30
        /*081c*/ 	.word	0x00000009
        /*0820*/ 	.word	0x00000000
        /*0824*/ 	.short	0x010a
        /*0826*/ 	.byte	0x3f
	.zero		1


	//   ....[119]....
        /*0828*/ 	.word	0x00006e80
        /*082c*/ 	.word	0x00000006
        /*0830*/ 	.word	0x00000000
        /*0834*/ 	.short	0x010a
        /*0836*/ 	.byte	0x3f
	.zero		1


	//   ....[120]....
        /*0838*/ 	.word	0x00006ed0
        /*083c*/ 	.word	0x00000009
        /*0840*/ 	.word	0x00000000
        /*0844*/ 	.short	0x010a
        /*0846*/ 	.byte	0x3f
	.zero		1


	//   ....[121]....
        /*0848*/ 	.word	0x00006f20
        /*084c*/ 	.word	0x00000006
        /*0850*/ 	.word	0x00000000
        /*0854*/ 	.short	0x010a
        /*0856*/ 	.byte	0x3f
	.zero		1


	//   ....[122]....
        /*0858*/ 	.word	0x00006f70
        /*085c*/ 	.word	0x00000009
        /*0860*/ 	.word	0x00000000
        /*0864*/ 	.short	0x010a
        /*0866*/ 	.byte	0x3f
	.zero		1


	//   ....[123]....
        /*0868*/ 	.word	0x00006fc0
        /*086c*/ 	.word	0x00000006
        /*0870*/ 	.word	0x00000000
        /*0874*/ 	.short	0x010a
        /*0876*/ 	.byte	0x3f
	.zero		1


	//   ....[124]....
        /*0878*/ 	.word	0x00007010
        /*087c*/ 	.word	0x00000009
        /*0880*/ 	.word	0x00000000
        /*0884*/ 	.short	0x010a
        /*0886*/ 	.byte	0x3f
	.zero		1


	//   ....[125]....
        /*0888*/ 	.word	0x00007060
        /*088c*/ 	.word	0x00000006
        /*0890*/ 	.word	0x00000000
        /*0894*/ 	.short	0x010a
        /*0896*/ 	.byte	0x3f
	.zero		1


	//   ....[126]....
        /*0898*/ 	.word	0x000070b0
        /*089c*/ 	.word	0x00000009
        /*08a0*/ 	.word	0x00000000
        /*08a4*/ 	.short	0x010a
        /*08a6*/ 	.byte	0x3f
	.zero		1


	//   ....[127]....
        /*08a8*/ 	.word	0x00007100
        /*08ac*/ 	.word	0x00000006
        /*08b0*/ 	.word	0x00000000
        /*08b4*/ 	.short	0x010a
        /*08b6*/ 	.byte	0x3f
	.zero		1


	//   ....[128]....
        /*08b8*/ 	.word	0x00007150
        /*08bc*/ 	.word	0x00000009
        /*08c0*/ 	.word	0x00000000
        /*08c4*/ 	.short	0x010a
        /*08c6*/ 	.byte	0x3f
	.zero		1


	//   ....[129]....
        /*08c8*/ 	.word	0x000071a0
        /*08cc*/ 	.word	0x00000006
        /*08d0*/ 	.word	0x00000000
        /*08d4*/ 	.short	0x010a
        /*08d6*/ 	.byte	0x3f
	.zero		1


	//   ....[130]....
        /*08d8*/ 	.word	0x000071f0
        /*08dc*/ 	.word	0x00000009
        /*08e0*/ 	.word	0x00000000
        /*08e4*/ 	.short	0x010a
        /*08e6*/ 	.byte	0x3f
	.zero		1


	//   ....[131]....
        /*08e8*/ 	.word	0x00007240
        /*08ec*/ 	.word	0x00000006
        /*08f0*/ 	.word	0x00000000
        /*08f4*/ 	.short	0x010a
        /*08f6*/ 	.byte	0x3f
	.zero		1


	//   ....[132]....
        /*08f8*/ 	.word	0x00007290
        /*08fc*/ 	.word	0x00000009
        /*0900*/ 	.word	0x00000000
        /*0904*/ 	.short	0x010a
        /*0906*/ 	.byte	0x3f
	.zero		1


	//   ....[133]....
        /*0908*/ 	.word	0x000072e0
        /*090c*/ 	.word	0x00000006
        /*0910*/ 	.word	0x00000000
        /*0914*/ 	.short	0x010a
        /*0916*/ 	.byte	0x3f
	.zero		1


	//----- nvinfo : EIATTR_NUM_MBARRIERS
	.align		4
.L_37:
        /*0918*/ 	.byte	0x03, 0x38
        /*091a*/ 	.short	0x003e


	//----- nvinfo : EIATTR_EXIT_INSTR_OFFSETS
	.align		4
        /*091c*/ 	.byte	0x04, 0x1c
        /*091e*/ 	.short	(.L_39 - .L_38)


	//   ....[0]....
.L_38:
        /*0920*/ 	.word	0x000014b0


	//   ....[1]....
        /*0924*/ 	.word	0x00001510


	//   ....[2]....
        /*0928*/ 	.word	0x00004ad0


	//   ....[3]....
        /*092c*/ 	.word	0x00004b00


	//   ....[4]....
        /*0930*/ 	.word	0x00006810


	//----- nvinfo : EIATTR_MAX_THREADS
	.align		4
.L_39:
        /*0934*/ 	.byte	0x04, 0x05
        /*0936*/ 	.short	(.L_41 - .L_40)
.L_40:
        /*0938*/ 	.word	0x00000180
        /*093c*/ 	.word	0x00000001
        /*0940*/ 	.word	0x00000001


	//----- nvinfo : EIATTR_CRS_STACK_SIZE
	.align		4
.L_41:
        /*0944*/ 	.byte	0x04, 0x1e
        /*0946*/ 	.short	(.L_43 - .L_42)
.L_42:
        /*0948*/ 	.word	0x00000000


	//----- nvinfo : EIATTR_CBANK_PARAM_SIZE
	.align		4
.L_43:
        /*094c*/ 	.byte	0x03, 0x19
        /*094e*/ 	.short	0x0470


	//----- nvinfo : EIATTR_PARAM_CBANK
	.align		4
        /*0950*/ 	.byte	0x04, 0x0a
        /*0952*/ 	.short	(.L_45 - .L_44)
	.align		4
.L_44:
        /*0954*/ 	.word	index@(.nv.constant0._ZN7cutlass13device_kernelINS_4gemm6kernel13GemmUniversalIN4cute5tupleIJiiiiEEENS1_10collective13CollectiveMmaINS1_34MainloopSm90TmaGmmaWarpSpecializedILi28ENS5_IJNS4_1CILi1EEESB_SB_EEENS1_32KernelTmaWarpSpecializedPingpongEEENS5_IJNSA_ILi64EEESF_NSA_ILi32EEEEEENS_6half_tENS5_IJlSB_lEEESI_SJ_NS4_8TiledMMAINS4_8MMA_AtomIJNS4_4SM904GMMA25MMA_64x64x16_F32F16F16_SSILNSN_5MajorE0ELSP_0ELNSN_7ScaleInE1ELSQ_1EEEEEENS4_6LayoutISC_NS5_IJNSA_ILi0EEESU_SU_EEEEENS5_IJNS4_10UnderscoreESX_SX_EEEEENS4_13SM90_TMA_LOADENS4_14ComposedLayoutINS4_7SwizzleILi2ELi4ELi3EEENS4_18smem_ptr_flag_bitsILi16EEENST_INS5_IJNSA_ILi8EEESG_EEENS5_IJSG_SB_EEEEEEEvNS4_8identityES10_S1A_vS1B_EENS_8epilogue10collective6detail29Sm90TmaWarpSpecializedAdapterINS1E_15DefaultEpilogueISI_SJ_SJ_NS1D_6thread17LinearCombinationISI_Li1EffLNS1I_9ScaleType4KindE0ELNS_15FloatRoundStyleE2ESI_EENS1_15EpilogueDefaultEEEEEvvEEEEvNT_6ParamsE)
        /*0958*/ 	.short	0x0210
        /*095a*/ 	.short	0x0470


	//----- nvinfo : EIATTR_SW_WAR
	.align		4
.L_45:
        /*095c*/ 	.byte	0x04, 0x36
        /*095e*/ 	.short	(.L_47 - .L_46)
.L_46:
        /*0960*/ 	.word	0x00000008
.L_47:


//--------------------- .nv.callgraph             --------------------------
	.section	.nv.callgraph,"",@"SHT_CUDA_CALLGRAPH"
	.align	4
	.sectionentsize	8
	.align		4
        /*0000*/ 	.word	0x00000000
	.align		4
        /*0004*/ 	.word	0xffffffff
	.align		4
        /*0008*/ 	.word	index@(_ZN7cutlass13device_kernelINS_4gemm6kernel13GemmUniversalIN4cute5tupleIJiiiiEEENS1_10collective13CollectiveMmaINS1_34MainloopSm90TmaGmmaWarpSpecializedILi28ENS5_IJNS4_1CILi1EEESB_SB_EEENS1_32KernelTmaWarpSpecializedPingpongEEENS5_IJNSA_ILi64EEESF_NSA_ILi32EEEEEENS_6half_tENS5_IJlSB_lEEESI_SJ_NS4_8TiledMMAINS4_8MMA_AtomIJNS4_4SM904GMMA25MMA_64x64x16_F32F16F16_SSILNSN_5MajorE0ELSP_0ELNSN_7ScaleInE1ELSQ_1EEEEEENS4_6LayoutISC_NS5_IJNSA_ILi0EEESU_SU_EEEEENS5_IJNS4_10UnderscoreESX_SX_EEEEENS4_13SM90_TMA_LOADENS4_14ComposedLayoutINS4_7SwizzleILi2ELi4ELi3EEENS4_18smem_ptr_flag_bitsILi16EEENST_INS5_IJNSA_ILi8EEESG_EEENS5_IJSG_SB_EEEEEEEvNS4_8identityES10_S1A_vS1B_EENS_8epilogue10collective6detail29Sm90TmaWarpSpecializedAdapterINS1E_15DefaultEpilogueISI_SJ_SJ_NS1D_6thread17LinearCombinationISI_Li1EffLNS1I_9ScaleType4KindE0ELNS_15FloatRoundStyleE2ESI_EENS1_15EpilogueDefaultEEEEEvvEEEEvNT_6ParamsE)
	.align		4
        /*000c*/ 	.word	index@(__assertfail)
	.align		4
        /*0010*/ 	.word	0x00000000
	.align		4
        /*0014*/ 	.word	0xfffffffe
	.align		4
        /*0018*/ 	.word	0x00000000
	.align		4
        /*001c*/ 	.word	0xfffffffd
	.align		4
        /*0020*/ 	.word	0x00000000
	.align		4
        /*0024*/ 	.word	0xfffffffc


//--------------------- .nv.constant4             --------------------------
	.section	.nv.constant4,"a",@progbits
	.align	8
	.align		8
.nv.constant4:
        /*0000*/ 	.dword	__assertfail
	.align		8
        /*0008*/ 	.dword	__unnamed_1
	.align		8
        /*0010*/ 	.dword	_ZN40_INTERNAL_2c3af28a_4_k_cu_d786a692_211234cuda3std3__45__cpo5beginE
	.align		8
        /*0018*/ 	.dword	_ZN40_INTERNAL_2c3af28a_4_k_cu_d786a692_211234cuda3std3__45__cpo3endE
	.align		8
        /*0020*/ 	.dword	_ZN40_INTERNAL_2c3af28a_4_k_cu_d786a692_211234cuda3std3__45__cpo6cbeginE
	.align		8
        /*0028*/ 	.dword	_ZN40_INTERNAL_2c3af28a_4_k_cu_d786a692_211234cuda3std3__45__cpo4cendE
	.align		8
        /*0030*/ 	.dword	_ZN40_INTERNAL_2c3af28a_4_k_cu_d786a692_211234cuda3std3__442_GLOBAL__N__2c3af28a_4_k_cu_d786a692_211236ignoreE
	.align		8
        /*0038*/ 	.dword	_ZN40_INTERNAL_2c3af28a_4_k_cu_d786a692_211234cuda3std3__419piecewise_constructE
	.align		8
        /*0040*/ 	.dword	_ZN40_INTERNAL_2c3af28a_4_k_cu_d786a692_211234cuda3std3__48in_placeE
	.align		8
        /*0048*/ 	.dword	_ZN40_INTERNAL_2c3af28a_4_k_cu_d786a692_211234cuda3std6ranges3__45__cpo4swapE
	.align		8
        /*0050*/ 	.dword	_ZN40_INTERNAL_2c3af28a_4_k_cu_d786a692_211234cuda3std6ranges3__45__cpo9iter_moveE
	.align		8
        /*0058*/ 	.dword	_ZN40_INTERNAL_2c3af28a_4_k_cu_d786a692_211234cute7productE
	.align		8
        /*0060*/ 	.dword	_ZN40_INTERNAL_2c3af28a_4_k_cu_d786a692_211234cute1_E
	.align		8
        /*0068*/ 	.dword	$str$22
	.align		8
        /*0070*/ 	.dword	$str$23


//--------------------- .text._ZN7cutlass13device_kernelINS_4gemm6kernel13GemmUniversalIN4cute5tupleIJiiiiEEENS1_10collective13CollectiveMmaINS1_34MainloopSm90TmaGmmaWarpSpecializedILi28ENS5_IJNS4_1CILi1EEESB_SB_EEENS1_32KernelTmaWarpSpecializedPingpongEEENS5_IJNSA_ILi64EEESF_NSA_ILi32EEEEEENS_6half_tENS5_IJlSB_lEEESI_SJ_NS4_8TiledMMAINS4_8MMA_AtomIJNS4_4SM904GMMA25MMA_64x64x16_F32F16F16_SSILNSN_5MajorE0ELSP_0ELNSN_7ScaleInE1ELSQ_1EEEEEENS4_6LayoutISC_NS5_IJNSA_ILi0EEESU_SU_EEEEENS5_IJNS4_10UnderscoreESX_SX_EEEEENS4_13SM90_TMA_LOADENS4_14ComposedLayoutINS4_7SwizzleILi2ELi4ELi3EEENS4_18smem_ptr_flag_bitsILi16EEENST_INS5_IJNSA_ILi8EEESG_EEENS5_IJSG_SB_EEEEEEEvNS4_8identityES10_S1A_vS1B_EENS_8epilogue10collective6detail29Sm90TmaWarpSpecializedAdapterINS1E_15DefaultEpilogueISI_SJ_SJ_NS1D_6thread17LinearCombinationISI_Li1EffLNS1I_9ScaleType4KindE0ELNS_15FloatRoundStyleE2ESI_EENS1_15EpilogueDefaultEEEEEvvEEEEvNT_6ParamsE --------------------------
	.section	.text._ZN7cutlass13device_kernelINS_4gemm6kernel13GemmUniversalIN4cute5tupleIJiiiiEEENS1_10collective13CollectiveMmaINS1_34MainloopSm90TmaGmmaWarpSpecializedILi28ENS5_IJNS4_1CILi1EEESB_SB_EEENS1_32KernelTmaWarpSpecializedPingpongEEENS5_IJNSA_ILi64EEESF_NSA_ILi32EEEEEENS_6half_tENS5_IJlSB_lEEESI_SJ_NS4_8TiledMMAINS4_8MMA_AtomIJNS4_4SM904GMMA25MMA_64x64x16_F32F16F16_SSILNSN_5MajorE0ELSP_0ELNSN_7ScaleInE1ELSQ_1EEEEEENS4_6LayoutISC_NS5_IJNSA_ILi0EEESU_SU_EEEEENS5_IJNS4_10UnderscoreESX_SX_EEEEENS4_13SM90_TMA_LOADENS4_14ComposedLayoutINS4_7SwizzleILi2ELi4ELi3EEENS4_18smem_ptr_flag_bitsILi16EEENST_INS5_IJNSA_ILi8EEESG_EEENS5_IJSG_SB_EEEEEEEvNS4_8identityES10_S1A_vS1B_EENS_8epilogue10collective6detail29Sm90TmaWarpSpecializedAdapterINS1E_15DefaultEpilogueISI_SJ_SJ_NS1D_6thread17LinearCombinationISI_Li1EffLNS1I_9ScaleType4KindE0ELNS_15FloatRoundStyleE2ESI_EENS1_15EpilogueDefaultEEEEEvvEEEEvNT_6ParamsE,"ax",@progbits
	.align	128
.text._ZN7cutlass13device_kernelINS_4gemm6kernel13GemmUniversalIN4cute5tupleIJiiiiEEENS1_10collective13CollectiveMmaINS1_34MainloopSm90TmaGmmaWarpSpecializedILi28ENS5_IJNS4_1CILi1EEESB_SB_EEENS1_32KernelTmaWarpSpecializedPingpongEEENS5_IJNSA_ILi64EEESF_NSA_ILi32EEEEEENS_6half_tENS5_IJlSB_lEEESI_SJ_NS4_8TiledMMAINS4_8MMA_AtomIJNS4_4SM904GMMA25MMA_64x64x16_F32F16F16_SSILNSN_5MajorE0ELSP_0ELNSN_7ScaleInE1ELSQ_1EEEEEENS4_6LayoutISC_NS5_IJNSA_ILi0EEESU_SU_EEEEENS5_IJNS4_10UnderscoreESX_SX_EEEEENS4_13SM90_TMA_LOADENS4_14ComposedLayoutINS4_7SwizzleILi2ELi4ELi3EEENS4_18smem_ptr_flag_bitsILi16EEENST_INS5_IJNSA_ILi8EEESG_EEENS5_IJSG_SB_EEEEEEEvNS4_8identityES10_S1A_vS1B_EENS_8epilogue10collective6detail29Sm90TmaWarpSpecializedAdapterINS1E_15DefaultEpilogueISI_SJ_SJ_NS1D_6thread17LinearCombinationISI_Li1EffLNS1I_9ScaleType4KindE0ELNS_15FloatRoundStyleE2ESI_EENS1_15EpilogueDefaultEEEEEvvEEEEvNT_6ParamsE:
        .type           _ZN7cutlass13device_kernelINS_4gemm6kernel13GemmUniversalIN4cute5tupleIJiiiiEEENS1_10collective13CollectiveMmaINS1_34MainloopSm90TmaGmmaWarpSpecializedILi28ENS5_IJNS4_1CILi1EEESB_SB_EEENS1_32KernelTmaWarpSpecializedPingpongEEENS5_IJNSA_ILi64EEESF_NSA_ILi32EEEEEENS_6half_tENS5_IJlSB_lEEESI_SJ_NS4_8TiledMMAINS4_8MMA_AtomIJNS4_4SM904GMMA25MMA_64x64x16_F32F16F16_SSILNSN_5MajorE0ELSP_0ELNSN_7ScaleInE1ELSQ_1EEEEEENS4_6LayoutISC_NS5_IJNSA_ILi0EEESU_SU_EEEEENS5_IJNS4_10UnderscoreESX_SX_EEEEENS4_13SM90_TMA_LOADENS4_14ComposedLayoutINS4_7SwizzleILi2ELi4ELi3EEENS4_18smem_ptr_flag_bitsILi16EEENST_INS5_IJNSA_ILi8EEESG_EEENS5_IJSG_SB_EEEEEEEvNS4_8identityES10_S1A_vS1B_EENS_8epilogue10collective6detail29Sm90TmaWarpSpecializedAdapterINS1E_15DefaultEpilogueISI_SJ_SJ_NS1D_6thread17LinearCombinationISI_Li1EffLNS1I_9ScaleType4KindE0ELNS_15FloatRoundStyleE2ESI_EENS1_15EpilogueDefaultEEEEEvvEEEEvNT_6ParamsE,@function
        .size           _ZN7cutlass13device_kernelINS_4gemm6kernel13GemmUniversalIN4cute5tupleIJiiiiEEENS1_10collective13CollectiveMmaINS1_34MainloopSm90TmaGmmaWarpSpecializedILi28ENS5_IJNS4_1CILi1EEESB_SB_EEENS1_32KernelTmaWarpSpecializedPingpongEEENS5_IJNSA_ILi64EEESF_NSA_ILi32EEEEEENS_6half_tENS5_IJlSB_lEEESI_SJ_NS4_8TiledMMAINS4_8MMA_AtomIJNS4_4SM904GMMA25MMA_64x64x16_F32F16F16_SSILNSN_5MajorE0ELSP_0ELNSN_7ScaleInE1ELSQ_1EEEEEENS4_6LayoutISC_NS5_IJNSA_ILi0EEESU_SU_EEEEENS5_IJNS4_10UnderscoreESX_SX_EEEEENS4_13SM90_TMA_LOADENS4_14ComposedLayoutINS4_7SwizzleILi2ELi4ELi3EEENS4_18smem_ptr_flag_bitsILi16EEENST_INS5_IJNSA_ILi8EEESG_EEENS5_IJSG_SB_EEEEEEEvNS4_8identityES10_S1A_vS1B_EENS_8epilogue10collective6detail29Sm90TmaWarpSpecializedAdapterINS1E_15DefaultEpilogueISI_SJ_SJ_NS1D_6thread17LinearCombinationISI_Li1EffLNS1I_9ScaleType4KindE0ELNS_15FloatRoundStyleE2ESI_EENS1_15EpilogueDefaultEEEEEvvEEEEvNT_6ParamsE,(.L_x_182 - _ZN7cutlass13device_kernelINS_4gemm6kernel13GemmUniversalIN4cute5tupleIJiiiiEEENS1_10collective13CollectiveMmaINS1_34MainloopSm90TmaGmmaWarpSpecializedILi28ENS5_IJNS4_1CILi1EEESB_SB_EEENS1_32KernelTmaWarpSpecializedPingpongEEENS5_IJNSA_ILi64EEESF_NSA_ILi32EEEEEENS_6half_tENS5_IJlSB_lEEESI_SJ_NS4_8TiledMMAINS4_8MMA_AtomIJNS4_4SM904GMMA25MMA_64x64x16_F32F16F16_SSILNSN_5MajorE0ELSP_0ELNSN_7ScaleInE1ELSQ_1EEEEEENS4_6LayoutISC_NS5_IJNSA_ILi0EEESU_SU_EEEEENS5_IJNS4_10UnderscoreESX_SX_EEEEENS4_13SM90_TMA_LOADENS4_14ComposedLayoutINS4_7SwizzleILi2ELi4ELi3EEENS4_18smem_ptr_flag_bitsILi16EEENST_INS5_IJNSA_ILi8EEESG_EEENS5_IJSG_SB_EEEEEEEvNS4_8identityES10_S1A_vS1B_EENS_8epilogue10collective6detail29Sm90TmaWarpSpecializedAdapterINS1E_15DefaultEpilogueISI_SJ_SJ_NS1D_6thread17LinearCombinationISI_Li1EffLNS1I_9ScaleType4KindE0ELNS_15FloatRoundStyleE2ESI_EENS1_15EpilogueDefaultEEEEEvvEEEEvNT_6ParamsE)
        .other          _ZN7cutlass13device_kernelINS_4gemm6kernel13GemmUniversalIN4cute5tupleIJiiiiEEENS1_10collective13CollectiveMmaINS1_34MainloopSm90TmaGmmaWarpSpecializedILi28ENS5_IJNS4_1CILi1EEESB_SB_EEENS1_32KernelTmaWarpSpecializedPingpongEEENS5_IJNSA_ILi64EEESF_NSA_ILi32EEEEEENS_6half_tENS5_IJlSB_lEEESI_SJ_NS4_8TiledMMAINS4_8MMA_AtomIJNS4_4SM904GMMA25MMA_64x64x16_F32F16F16_SSILNSN_5MajorE0ELSP_0ELNSN_7ScaleInE1ELSQ_1EEEEEENS4_6LayoutISC_NS5_IJNSA_ILi0EEESU_SU_EEEEENS5_IJNS4_10UnderscoreESX_SX_EEEEENS4_13SM90_TMA_LOADENS4_14ComposedLayoutINS4_7SwizzleILi2ELi4ELi3EEENS4_18smem_ptr_flag_bitsILi16EEENST_INS5_IJNSA_ILi8EEESG_EEENS5_IJSG_SB_EEEEEEEvNS4_8identityES10_S1A_vS1B_EENS_8epilogue10collective6detail29Sm90TmaWarpSpecializedAdapterINS1E_15DefaultEpilogueISI_SJ_SJ_NS1D_6thread17LinearCombinationISI_Li1EffLNS1I_9ScaleType4KindE0ELNS_15FloatRoundStyleE2ESI_EENS1_15EpilogueDefaultEEEEEvvEEEEvNT_6ParamsE,@"STO_CUDA_ENTRY STV_DEFAULT"
_ZN7cutlass13device_kernelINS_4gemm6kernel13GemmUniversalIN4cute5tupleIJiiiiEEENS1_10collective13CollectiveMmaINS1_34MainloopSm90TmaGmmaWarpSpecializedILi28ENS5_IJNS4_1CILi1EEESB_SB_EEENS1_32KernelTmaWarpSpecializedPingpongEEENS5_IJNSA_ILi64EEESF_NSA_ILi32EEEEEENS_6half_tENS5_IJlSB_lEEESI_SJ_NS4_8TiledMMAINS4_8MMA_AtomIJNS4_4SM904GMMA25MMA_64x64x16_F32F16F16_SSILNSN_5MajorE0ELSP_0ELNSN_7ScaleInE1ELSQ_1EEEEEENS4_6LayoutISC_NS5_IJNSA_ILi0EEESU_SU_EEEEENS5_IJNS4_10UnderscoreESX_SX_EEEEENS4_13SM90_TMA_LOADENS4_14ComposedLayoutINS4_7SwizzleILi2ELi4ELi3EEENS4_18smem_ptr_flag_bitsILi16EEENST_INS5_IJNSA_ILi8EEESG_EEENS5_IJSG_SB_EEEEEEEvNS4_8identityES10_S1A_vS1B_EENS_8epilogue10collective6detail29Sm90TmaWarpSpecializedAdapterINS1E_15DefaultEpilogueISI_SJ_SJ_NS1D_6thread17LinearCombinationISI_Li1EffLNS1I_9ScaleType4KindE0ELNS_15FloatRoundStyleE2ESI_EENS1_15EpilogueDefaultEEEEEvvEEEEvNT_6ParamsE:
[----:B------:R-:W0:Y:S02]  /*0000*/  LDC R1, c[0x0][0x28] ;  /* 0x00000a00ff017b82 */ /* 0x000e240000000800 */
[----:B0-----:R-:W-:Y:S01]  /*0010*/  VIADD R1, R1, 0xfffffff8 ;  /* 0xfffffff801017836 */ /* 0x001fe20000000000 */
[----:B------:R-:W0:Y:S01]  /*0020*/  S2R R4, SR_TID.X ;  /* 0x0000000000047919 */ /* 0x000e220000002100 */
[----:B------:R-:W-:Y:S01]  /*0030*/  ELECT P0, URZ, PT ;  /* 0x00000000003f782f */ /* 0x000fe20003800000 */
[----:B------:R-:W-:Y:S01]  /*0040*/  BSSY B0, `(.L_x_0) ;  /* 0x000000f000007945 */ /* 0x000fe20003800000 */
[--C-:B0-----:R-:W-:Y:S02]  /*0050*/  SHF.R.U32.HI R0, RZ, 0x5, R4.reuse ;  /* 0x00000005ff007819 */ /* 0x101fe40000011604 */
[----:B------:R-:W-:-:S03]  /*0060*/  SHF.R.U32.HI R5, RZ, 0x7, R4 ;  /* 0x00000007ff057819 */ /* 0x000fc60000011604 */
[----:B------:R-:W0:Y:S04]  /*0070*/  SHFL.IDX PT, R2, R0, RZ, 0x1f ;  /* 0x00001fff00027589 */ /* 0x000e2800000e0000 */
[----:B------:R1:W2:Y:S01]  /*0080*/  SHFL.IDX PT, R8, R5, RZ, 0x1f ;  /* 0x00001fff05087589 */ /* 0x0002a200000e0000 */
[----:B0-----:R-:W-:-:S13]  /*0090*/  ISETP.NE.OR P0, PT, R2, RZ, !P0 ;  /* 0x000000ff0200720c */ /* 0x001fda0004705670 */
[----:B-12---:R-:W-:Y:S05]  /*00a0*/  @P0 BRA `(.L_x_1) ;  /* 0x0000000000200947 */ /* 0x006fea0003800000 */
[----:B------:R-:W-:Y:S02]  /*00b0*/  ULDC.64 UR4, c[0x0][0x198] ;  /* 0x0000660000047ab9 */ /* 0x000fe40000000a00 */
[----:B------:R-:W-:Y:S02]  /*00c0*/  UIADD3 UR6, UP0, UR4, 0xf0, URZ ;  /* 0x000000f004067890 */ /* 0x000fe4000ff1e03f */
[----:B------:R-:W-:Y:S02]  /*00d0*/  UIADD3 UR4, UP1, UR4, 0x1f0, URZ ;  /* 0x000001f004047890 */ /* 0x000fe4000ff3e03f */
[----:B------:R-:W-:Y:S02]  /*00e0*/  UIADD3.X UR7, URZ, UR5, URZ, UP0, !UPT ;  /* 0x000000053f077290 */ /* 0x000fe400087fe43f */
[----:B------:R-:W-:-:S07]  /*00f0*/  UIADD3.X UR5, URZ, UR5, URZ, UP1, !UPT ;  /* 0x000000053f057290 */ /* 0x000fce0008ffe43f */
[----:B------:R0:W-:Y:S02]  /*0100*/  UTMACCTL.PF [UR6] ;  /* 0x00000000060079b9 */ /* 0x0001e40008040000 */
[----:B------:R0:W-:Y:S02]  /*0110*/  UTMACCTL.PF [UR4] ;  /* 0x00000000040079b9 */ /* 0x0001e40008040000 */
[----:B0-----:R-:W-:Y:S01]  /*0120*/  NOP ;  /* 0x0000000000007918 */ /* 0x001fe20000000000 */
.L_x_1:
[----:B------:R-:W-:Y:S05]  /*0130*/  BSYNC B0 ;  /* 0x0000000000007941 */ /* 0x000fea0003800000 */
.L_x_0:
[----:B------:R-:W0:Y:S02]  /*0140*/  SHFL.IDX PT, R3, R0, RZ, 0x1f ;  /* 0x00001fff00037589 */ /* 0x000e2400000e0000 */
[----:B0-----:R-:W-:-:S13]  /*0150*/  ISETP.NE.AND P0, PT, R3, RZ, PT ;  /* 0x000000ff0300720c */ /* 0x001fda0003f05270 */
[----:B------:R-:W-:Y:S05]  /*0160*/  @P0 BRA `(.L_x_2) ;  /* 0x0000000400240947 */ /* 0x000fea0003800000 */
[----:B------:R-:W-:Y:S01]  /*0170*/  ELECT P0, URZ, PT ;  /* 0x00000000003f782f */ /* 0x000fe20003800000 */
[----:B------:R-:W-:-:S12]  /*0180*/  BSSY B0, `(.L_x_2) ;  /* 0x0000047000007945 */ /* 0x000fd80003800000 */
[----:B------:R-:W-:Y:S05]  /*0190*/  @!P0 BRA `(.L_x_3) ;  /* 0x0000000400148947 */ /* 0x000fea0003800000 */
[----:B------:R-:W0:Y:S01]  /*01a0*/  S2UR UR8, SR_CgaCtaId ;  /* 0x00000000000879c3 */ /* 0x000e220000008800 */
[----:B------:R-:W-:Y:S01]  /*01b0*/  UMOV UR4, 0x400 ;  /* 0x0000040000047882 */ /* 0x000fe20000000000 */
[----:B------:R-:W-:Y:S01]  /*01c0*/  UMOV UR5, 0x1 ;  /* 0x0000000100057882 */ /* 0x000fe20000000000 */
[----:B------:R-:W-:Y:S02]  /*01d0*/  UMOV UR6, 0x80 ;  /* 0x0000008000067882 */ /* 0x000fe40000000000 */
[----:B------:R-:W-:-:S04]  /*01e0*/  UIADD3 UR6, -UR6, 0x100000, URZ ;  /* 0x0010000006067890 */ /* 0x000fc8000fffe13f */
[----:B------:R-:W-:Y:S02]  /*01f0*/  USHF.L.U32 UR7, UR6, 0xb, URZ ;  /* 0x0000000b06077899 */ /* 0x000fe4000800063f */
[----:B------:R-:W-:Y:S02]  /*0200*/  USHF.L.U32 UR6, UR6, 0x1, URZ ;  /* 0x0000000106067899 */ /* 0x000fe4000800063f */
[----:B0-----:R-:W-:Y:S02]  /*0210*/  ULEA UR8, UR8, UR4, 0x18 ;  /* 0x0000000408087291 */ /* 0x001fe4000f8ec03f */
[----:B------:R-:W-:-:S04]  /*0220*/  UIADD3 UR4, -UR5, 0x100000, URZ ;  /* 0x0010000005047890 */ /* 0x000fc8000fffe13f */
[----:B------:R-:W-:Y:S02]  /*0230*/  USHF.L.U32 UR5, UR4, 0xb, URZ ;  /* 0x0000000b04057899 */ /* 0x000fe4000800063f */
[----:B------:R-:W-:Y:S01]  /*0240*/  USHF.L.U32 UR4, UR4, 0x1, URZ ;  /* 0x0000000104047899 */ /* 0x000fe2000800063f */
[----:B------:R-:W0:Y:S11]  /*0250*/  FENCE.VIEW.ASYNC.S ;  /* 0x00000000000073c6 */ /* 0x000e360000000000 */
[----:B0-----:R0:W1:Y:S01]  /*0260*/  SYNCS.EXCH.64 URZ, [UR8], UR4 ;  /* 0x00000004083f75b2 */ /* 0x0010620008000100 */
[----:B------:R0:W2:Y:S01]  /*0270*/  SYNCS.EXCH.64 URZ, [UR8+0xe0], UR6 ;  /* 0x0000e006083f75b2 */ /* 0x0000a20008000100 */
[----:B------:R0:W3:Y:S01]  /*0280*/  SYNCS.EXCH.64 URZ, [UR8+0x8], UR4 ;  /* 0x00000804083f75b2 */ /* 0x0000e20008000100 */
[----:B------:R0:W4:Y:S01]  /*0290*/  SYNCS.EXCH.64 URZ, [UR8+0xe8], UR6 ;  /* 0x0000e806083f75b2 */ /* 0x0001220008000100 */
[----:B------:R0:W0:Y:S01]  /*02a0*/  SYNCS.EXCH.64 URZ, [UR8+0x10], UR4 ;  /* 0x00001004083f75b2 */ /* 0x0000220008000100 */
        /* <DEDUP_REMOVED lines=51> */
[----:B-1234-:R-:W-:Y:S01]  /*05e0*/  NOP ;  /* 0x0000000000007918 */ /* 0x01efe20000000000 */
.L_x_3:
[----:B0-----:R-:W-:Y:S05]  /*05f0*/  BSYNC B0 ;  /* 0x0000000000007941 */ /* 0x001fea0003800000 */
.L_x_2:
[----:B------:R-:W0:Y:S01]  /*0600*/  SHFL.IDX PT, R6, R0, RZ, 0x1f ;  /* 0x00001fff00067589 */ /* 0x000e2200000e0000 */
[----:B------:R-:W-:Y:S01]  /*0610*/  ELECT P0, URZ, PT ;  /* 0x00000000003f782f */ /* 0x000fe20003800000 */
[----:B------:R-:W-:Y:S01]  /*0620*/  NOP ;  /* 0x0000000000007918 */ /* 0x000fe20000000000 */
[----:B------:R-:W-:Y:S01]  /*0630*/  ELECT P1, URZ, PT ;  /* 0x00000000003f782f */ /* 0x000fe20003820000 */
[----:B------:R-:W1:Y:S01]  /*0640*/  SHFL.IDX PT, R3, R0, RZ, 0x1f ;  /* 0x00001fff00037589 */ /* 0x000e6200000e0000 */
[----:B------:R-:W-:Y:S01]  /*0650*/  UMOV UR4, 0x20 ;  /* 0x0000002000047882 */ /* 0x000fe20000000000 */
[----:B------:R-:W-:Y:S01]  /*0660*/  UMOV UR11, 0x80 ;  /* 0x00000080000b7882 */ /* 0x000fe20000000000 */
[----:B------:R-:W-:Y:S01]  /*0670*/  NOP ;  /* 0x0000000000007918 */ /* 0x000fe20000000000 */
[C---:B------:R-:W-:Y:S01]  /*0680*/  VIADD R33, R8.reuse, 0xffffffff ;  /* 0xffffffff08217836 */ /* 0x040fe20000000000 */
[----:B------:R-:W2:Y:S01]  /*0690*/  SHFL.IDX PT, R5, R5, RZ, 0x1f ;  /* 0x00001fff05057589 */ /* 0x000ea200000e0000 */
[----:B------:R-:W-:Y:S01]  /*06a0*/  ULDC.64 UR36, c[0x0][0x208] ;  /* 0x0000820000247ab9 */ /* 0x000fe20000000a00 */
[----:B------:R-:W-:-:S02]  /*06b0*/  ISETP.NE.AND P2, PT, R8, RZ, PT ;  /* 0x000000ff0800720c */ /* 0x000fc40003f45270 */
[----:B------:R-:W-:Y:S02]  /*06c0*/  ISETP.GE.U32.AND P3, PT, R33, 0x2, PT ;  /* 0x000000022100780c */ /* 0x000fe40003f66070 */
[----:B0-----:R-:W-:Y:S02]  /*06d0*/  ISETP.NE.OR P0, PT, R6, RZ, !P0 ;  /* 0x000000ff0600720c */ /* 0x001fe40004705670 */
[----:B-1----:R-:W-:Y:S02]  /*06e0*/  ISETP.NE.OR P1, PT, R3, RZ, !P1 ;  /* 0x000000ff0300720c */ /* 0x002fe40004f25670 */
[----:B------:R-:W-:-:S04]  /*06f0*/  SHF.R.S32.HI R3, RZ, 0x1f, R2 ;  /* 0x0000001fff037819 */ /* 0x000fc80000011402 */
[----:B------:R-:W-:-:S05]  /*0700*/  LEA.HI R3, R3, R2, RZ, 0x2 ;  /* 0x0000000203037211 */ /* 0x000fca00078f10ff */
[----:B------:R-:W-:Y:S01]  /*0710*/  VOTEU.ALL UP0, P0 ;  /* 0x00000000003f7886 */ /* 0x000fe20000000000 */
[----:B------:R-:W-:Y:S01]  /*0720*/  LOP3.LUT R3, R3, 0xfffffffc, RZ, 0xc0, !PT ;  /* 0xfffffffc03037812 */ /* 0x000fe200078ec0ff */
[----:B------:R-:W-:-:S03]  /*0730*/  VOTEU.ALL UP1, P1 ;  /* 0x00000000003f7886 */ /* 0x000fc60000820000 */
[----:B------:R-:W0:Y:S01]  /*0740*/  @!UP0 S2UR UR7, SR_CgaCtaId ;  /* 0x00000000000789c3 */ /* 0x000e220000008800 */
[----:B------:R-:W-:Y:S01]  /*0750*/  @!UP0 UMOV UR6, 0x400 ;  /* 0x0000040000068882 */ /* 0x000fe20000000000 */
[----:B------:R-:W-:-:S04]  /*0760*/  @!UP0 UIADD3 UR4, -UR4, 0x100000, URZ ;  /* 0x0010000004048890 */ /* 0x000fc8000fffe13f */
[----:B------:R-:W-:Y:S02]  /*0770*/  @!UP0 USHF.L.U32 UR5, UR4, 0xb, URZ ;  /* 0x0000000b04058899 */ /* 0x000fe4000800063f */
[----:B------:R-:W-:Y:S01]  /*0780*/  @!UP0 USHF.L.U32 UR4, UR4, 0x1, URZ ;  /* 0x0000000104048899 */ /* 0x000fe2000800063f */
[----:B------:R-:W-:Y:S01]  /*0790*/  IMAD.IADD R0, R2, 0x1, -R3 ;  /* 0x0000000102007824 */ /* 0x000fe200078e0a03 */
[----:B------:R-:W-:Y:S01]  /*07a0*/  @!UP1 UMOV UR9, 0x400 ;  /* 0x0000040000099882 */ /* 0x000fe20000000000 */
[----:B------:R-:W-:Y:S01]  /*07b0*/  VOTEU.ALL UP2, P1 ;  /* 0x00000000003f7886 */ /* 0x000fe20000840000 */
[----:B------:R-:W-:Y:S01]  /*07c0*/  VOTEU.ALL UP3, P1 ;  /* 0x00000000003f7886 */ /* 0x000fe20000860000 */
[----:B------:R-:W-:Y:S01]  /*07d0*/  VOTEU.ALL UP4, P1 ;  /* 0x00000000003f7886 */ /* 0x000fe20000880000 */
[----:B------:R-:W1:Y:S01]  /*07e0*/  @!UP1 S2UR UR10, SR_CgaCtaId ;  /* 0x00000000000a99c3 */ /* 0x000e620000008800 */
[----:B------:R-:W-:Y:S01]  /*07f0*/  VOTEU.ALL UP5, P1 ;  /* 0x00000000003f7886 */ /* 0x000fe200008a0000 */
[----:B------:R-:W-:-:S04]  /*0800*/  SHF.R.S32.HI R3, RZ, 0x1f, R4 ;  /* 0x0000001fff037819 */ /* 0x000fc80000011404 */
[----:B------:R-:W-:-:S04]  /*0810*/  LEA.HI R3, R3, R4, RZ, 0x7 ;  /* 0x0000000403037211 */ /* 0x000fc800078f38ff */
[----:B------:R-:W-:-:S05]  /*0820*/  LOP3.LUT R3, R3, 0xffffff80, RZ, 0xc0, !PT ;  /* 0xffffff8003037812 */ /* 0x000fca00078ec0ff */
[----:B------:R-:W-:Y:S01]  /*0830*/  IMAD.IADD R3, R4, 0x1, -R3 ;  /* 0x0000000104037824 */ /* 0x000fe200078e0a03 */
[----:B0-----:R-:W-:Y:S02]  /*0840*/  @!UP0 ULEA UR8, UR7, UR6, 0x18 ;  /* 0x0000000607088291 */ /* 0x001fe4000f8ec03f */
[----:B------:R-:W-:-:S04]  /*0850*/  @!UP1 UIADD3 UR6, -UR11, 0x100000, URZ ;  /* 0x001000000b069890 */ /* 0x000fc8000fffe13f */
[----:B------:R-:W-:Y:S02]  /*0860*/  @!UP1 USHF.L.U32 UR7, UR6, 0xb, URZ ;  /* 0x0000000b06079899 */ /* 0x000fe4000800063f */
[----:B------:R-:W-:Y:S01]  /*0870*/  @!UP1 USHF.L.U32 UR6, UR6, 0x1, URZ ;  /* 0x0000000106069899 */ /* 0x000fe2000800063f */
[----:B------:R-:W-:Y:S01]  /*0880*/  VOTEU.ALL UP0, P0 ;  /* 0x00000000003f7886 */ /* 0x000fe20000000000 */
[----:B-1----:R-:W-:Y:S01]  /*0890*/  @!UP1 ULEA UR9, UR10, UR9, 0x18 ;  /* 0x000000090a099291 */ /* 0x002fe2000f8ec03f */
[----:B------:R-:W-:Y:S02]  /*08a0*/  VOTEU.ALL UP1, P0 ;  /* 0x00000000003f7886 */ /* 0x000fe40000020000 */
[----:B------:R-:W-:Y:S01]  /*08b0*/  ULDC.64 UR10, c[0x0][0x598] ;  /* 0x00016600000a7ab9 */ /* 0x000fe20000000a00 */
[----:B------:R-:W-:Y:S01]  /*08c0*/  ISETP.NE.AND P0, PT, R0, 0x3, PT ;  /* 0x000000030000780c */ /* 0x000fe20003f05270 */
[----:B------:R-:W0:Y:S02]  /*08d0*/  FENCE.VIEW.ASYNC.S ;  /* 0x00000000000073c6 */ /* 0x000e240000000000 */
[----:B0-----:R0:W1:Y:S01]  /*08e0*/  @!UP0 SYNCS.EXCH.64 URZ, [UR8+0x1f0], UR4 ;  /* 0x0001f004083f85b2 */ /* 0x0010620008000100 */
[----:B------:R-:W-:-:S02]  /*08f0*/  ISETP.NE.U32.AND P1, PT, RZ, UR10, PT ;  /* 0x0000000aff007c0c */ /* 0x000fc4000bf25070 */
[----:B------:R-:W-:Y:S02]  /*0900*/  ISETP.EQ.OR P0, PT, R0, RZ, !P0 ;  /* 0x000000ff0000720c */ /* 0x000fe40004702670 */
[----:B------:R-:W-:Y:S02]  /*0910*/  ISETP.NE.AND.EX P1, PT, RZ, UR11, PT, P1 ;  /* 0x0000000bff007c0c */ /* 0x000fe4000bf25310 */
[----:B------:R-:W-:-:S04]  /*0920*/  ISETP.EQ.AND P0, PT, R8, RZ, P0 ;  /* 0x000000ff0800720c */ /* 0x000fc80000702270 */
[----:B------:R-:W-:-:S04]  /*0930*/  SEL R16, RZ, 0x1, !P0 ;  /* 0x00000001ff107807 */ /* 0x000fc80004000000 */
[----:B------:R-:W-:Y:S01]  /*0940*/  SEL R16, R16, 0x2, P3 ;  /* 0x0000000210107807 */ /* 0x000fe20001800000 */
[----:B------:R0:W1:Y:S01]  /*0950*/  @!UP1 SYNCS.EXCH.64 URZ, [UR8+0x1f8], UR4 ;  /* 0x0001f804083f95b2 */ /* 0x0000620008000100 */
[----:B------:R-:W-:Y:S01]  /*0960*/  NOP ;  /* 0x0000000000007918 */ /* 0x000fe20000000000 */
[----:B------:R0:W1:Y:S01]  /*0970*/  @!UP2 SYNCS.EXCH.64 URZ, [UR9+0x1d0], UR6 ;  /* 0x0001d006093fa5b2 */ /* 0x0000620008000100 */
[----:B------:R0:W1:Y:S01]  /*0980*/  @!UP3 SYNCS.EXCH.64 URZ, [UR9+0x1d8], UR6 ;  /* 0x0001d806093fb5b2 */ /* 0x0000620008000100 */
[----:B------:R0:W1:Y:S01]  /*0990*/  @!UP4 SYNCS.EXCH.64 URZ, [UR9+0x1e0], UR6 ;  /* 0x0001e006093fc5b2 */ /* 0x0000620008000100 */
[----:B------:R0:W1:Y:S01]  /*09a0*/  @!UP5 SYNCS.EXCH.64 URZ, [UR9+0x1e8], UR6 ;  /* 0x0001e806093fd5b2 */ /* 0x0000620008000100 */
[----:B------:R-:W-:Y:S01]  /*09b0*/  NOP ;  /* 0x0000000000007918 */ /* 0x000fe20000000000 */
[----:B-1----:R-:W-:Y:S06]  /*09c0*/  BAR.SYNC.DEFER_BLOCKING 0x0 ;  /* 0x0000000000007b1d */ /* 0x002fec0000010000 */
[----:B0-2---:R-:W-:Y:S05]  /*09d0*/  @!P1 BRA `(.L_x_4) ;  /* 0x00000000001c9947 */ /* 0x005fea0003800000 */
[----:B------:R-:W0:Y:S02]  /*09e0*/  LDC.64 R6, c[0x0][0x598] ;  /* 0x00016600ff067b82 */ /* 0x000e240000000a00 */
[----:B0-----:R-:W2:Y:S02]  /*09f0*/  LDG.E.64 R6, desc[UR36][R6.64] ;  /* 0x0000002406067981 */ /* 0x001ea4000c1e1b00 */
[----:B--2---:R-:W-:-:S04]  /*0a00*/  ISETP.NE.U32.AND P0, PT, R6, RZ, PT ;  /* 0x000000ff0600720c */ /* 0x004fc80003f05070 */
[----:B------:R-:W-:-:S13]  /*0a10*/  ISETP.NE.AND.EX P0, PT, R7, RZ, PT, P0 ;  /* 0x000000ff0700720c */ /* 0x000fda0003f05300 */
[----:B------:R-:W-:Y:S05]  /*0a20*/  @!P0 BRA `(.L_x_4) ;  /* 0x0000000000088947 */ /* 0x000fea0003800000 */
[----:B------:R1:W5:Y:S01]  /*0a30*/  LD.E R56, desc[UR36][R6.64] ;  /* 0x0000002406387980 */ /* 0x000362000c101900 */
[----:B------:R-:W-:Y:S05]  /*0a40*/  BRA `(.L_x_5) ;  /* 0x0000000000247947 */ /* 0x000fea0003800000 */
.L_x_4:
[----:B------:R-:W-:Y:S02]  /*0a50*/  ULDC.64 UR4, c[0x0][0x588] ;  /* 0x0001620000047ab9 */ /* 0x000fe40000000a00 */
[----:B------:R-:W-:-:S04]  /*0a60*/  ISETP.NE.U32.AND P0, PT, RZ, UR4, PT ;  /* 0x00000004ff007c0c */ /* 0x000fc8000bf05070 */
[----:B------:R-:W-:-:S13]  /*0a70*/  ISETP.NE.AND.EX P0, PT, RZ, UR5, PT, P0 ;  /* 0x00000005ff007c0c */ /* 0x000fda000bf05300 */
[----:B------:R-:W-:Y:S05]  /*0a80*/  @!P0 BRA `(.L_x_6) ;  /* 0x00000000000c8947 */ /* 0x000fea0003800000 */
[----:B------:R-:W0:Y:S02]  /*0a90*/  LDC.64 R56, c[0x0][0x588] ;  /* 0x00016200ff387b82 */ /* 0x000e240000000a00 */
[----:B0-----:R0:W5:Y:S01]  /*0aa0*/  LDG.E R56, desc[UR36][R56.64] ;  /* 0x0000002438387981 */ /* 0x001162000c1e1900 */
[----:B------:R-:W-:Y:S05]  /*0ab0*/  BRA `(.L_x_5) ;  /* 0x0000000000087947 */ /* 0x000fea0003800000 */
.L_x_6:
[----:B------:R-:W-:Y:S02]  /*0ac0*/  ULDC UR4, c[0x0][0x580] ;  /* 0x0001600000047ab9 */ /* 0x000fe40000000800 */
[----:B------:R-:W-:-:S07]  /*0ad0*/  IMAD.U32 R56, RZ, RZ, UR4 ;  /* 0x00000004ff387e24 */ /* 0x000fce000f8e00ff */
.L_x_5:
[----:B------:R-:W-:Y:S02]  /*0ae0*/  ULDC.64 UR4, c[0x0][0x5a0] ;  /* 0x0001680000047ab9 */ /* 0x000fe40000000a00 */
[----:B------:R-:W-:-:S04]  /*0af0*/  ISETP.NE.U32.AND P0, PT, RZ, UR4, PT ;  /* 0x00000004ff007c0c */ /* 0x000fc8000bf05070 */
[----:B------:R-:W-:-:S13]  /*0b00*/  ISETP.NE.AND.EX P0, PT, RZ, UR5, PT, P0 ;  /* 0x00000005ff007c0c */ /* 0x000fda000bf05300 */
[----:B------:R-:W-:Y:S05]  /*0b10*/  @!P0 BRA `(.L_x_7) ;  /* 0x00000000001c8947 */ /* 0x000fea0003800000 */
[----:B-1----:R-:W1:Y:S02]  /*0b20*/  LDC.64 R6, c[0x0][0x5a0] ;  /* 0x00016800ff067b82 */ /* 0x002e640000000a00 */
[----:B-1----:R-:W2:Y:S02]  /*0b30*/  LDG.E.64 R6, desc[UR36][R6.64] ;  /* 0x0000002406067981 */ /* 0x002ea4000c1e1b00 */
[----:B--2---:R-:W-:-:S04]  /*0b40*/  ISETP.NE.U32.AND P0, PT, R6, RZ, PT ;  /* 0x000000ff0600720c */ /* 0x004fc80003f05070 */
[----:B------:R-:W-:-:S13]  /*0b50*/  ISETP.NE.AND.EX P0, PT, R7, RZ, PT, P0 ;  /* 0x000000ff0700720c */ /* 0x000fda0003f05300 */
[----:B------:R-:W-:Y:S05]  /*0b60*/  @!P0 BRA `(.L_x_7) ;  /* 0x0000000000088947 */ /* 0x000fea0003800000 */
[----:B0-----:R2:W5:Y:S01]  /*0b70*/  LD.E R57, desc[UR36][R6.64] ;  /* 0x0000002406397980 */ /* 0x001562000c101900 */
[----:B------:R-:W-:Y:S05]  /*0b80*/  BRA `(.L_x_8) ;  /* 0x0000000000247947 */ /* 0x000fea0003800000 */
.L_x_7:
[----:B------:R-:W-:Y:S02]  /*0b90*/  ULDC.64 UR4, c[0x0][0x590] ;  /* 0x0001640000047ab9 */ /* 0x000fe40000000a00 */
[----:B------:R-:W-:-:S04]  /*0ba0*/  ISETP.NE.U32.AND P0, PT, RZ, UR4, PT ;  /* 0x00000004ff007c0c */ /* 0x000fc8000bf05070 */
[----:B------:R-:W-:-:S13]  /*0bb0*/  ISETP.NE.AND.EX P0, PT, RZ, UR5, PT, P0 ;  /* 0x00000005ff007c0c */ /* 0x000fda000bf05300 */
[----:B------:R-:W-:Y:S05]  /*0bc0*/  @!P0 BRA `(.L_x_9) ;  /* 0x00000000000c8947 */ /* 0x000fea0003800000 */
[----:B-1----:R-:W0:Y:S02]  /*0bd0*/  LDC.64 R6, c[0x0][0x590] ;  /* 0x00016400ff067b82 */ /* 0x002e240000000a00 */
[----:B0-----:R0:W5:Y:S01]  /*0be0*/  LDG.E R57, desc[UR36][R6.64] ;  /* 0x0000002406397981 */ /* 0x001162000c1e1900 */
[----:B------:R-:W-:Y:S05]  /*0bf0*/  BRA `(.L_x_8) ;  /* 0x0000000000087947 */ /* 0x000fea0003800000 */
.L_x_9:
[----:B------:R-:W-:Y:S02]  /*0c00*/  ULDC UR4, c[0x0][0x584] ;  /* 0x0001610000047ab9 */ /* 0x000fe40000000800 */
[----:B0-----:R-:W-:-:S07]  /*0c10*/  IMAD.U32 R57, RZ, RZ, UR4 ;  /* 0x00000004ff397e24 */ /* 0x001fce000f8e00ff */
.L_x_8:
[----:B------:R-:W3:Y:S01]  /*0c20*/  LDC R2, c[0x0][0x65c] ;  /* 0x00019700ff027b82 */ /* 0x000ee20000000800 */
[----:B------:R-:W4:Y:S01]  /*0c30*/  S2R R14, SR_CTAID.Y ;  /* 0x00000000000e7919 */ /* 0x000f220000002600 */
[----:B------:R-:W-:Y:S01]  /*0c40*/  ULDC UR6, c[0x0][0x28c] ;  /* 0x0000a30000067ab9 */ /* 0x000fe20000000800 */
[----:B------:R-:W-:Y:S01]  /*0c50*/  ISETP.NE.AND P0, PT, R8, 0x2, PT ;  /* 0x000000020800780c */ /* 0x000fe20003f05270 */
[----:B------:R-:W-:Y:S01]  /*0c60*/  UIADD3 UR6, UR6, 0x1f, URZ ;  /* 0x0000001f06067890 */ /* 0x000fe2000fffe03f */
[----:B012---:R-:W0:Y:S01]  /*0c70*/  S2R R6, SR_CTAID.X ;  /* 0x0000000000067919 */ /* 0x007e220000002500 */
[----:B------:R-:W-:Y:S01]  /*0c80*/  IMAD.MOV.U32 R7, RZ, RZ, RZ ;  /* 0x000000ffff077224 */ /* 0x000fe200078e00ff */
[----:B------:R-:W-:Y:S01]  /*0c90*/  UMOV UR39, URZ ;  /* 0x0000003f00277c82 */ /* 0x000fe20008000000 */
[----:B------:R-:W-:Y:S01]  /*0ca0*/  USHF.R.S32.HI UR7, URZ, 0x1f, UR6 ;  /* 0x0000001f3f077899 */ /* 0x000fe20008011406 */
[----:B------:R-:W-:Y:S01]  /*0cb0*/  UMOV UR38, URZ ;  /* 0x0000003f00267c82 */ /* 0x000fe20008000000 */
[----:B------:R-:W-:-:S02]  /*0cc0*/  ULDC.64 UR8, c[0x0][0x650] ;  /* 0x0001940000087ab9 */ /* 0x000fc40000000a00 */
[----:B------:R-:W-:-:S04]  /*0cd0*/  ULEA.HI UR7, UR7, UR6, URZ, 0x5 ;  /* 0x0000000607077291 */ /* 0x000fc8000f8f283f */
[----:B------:R-:W-:Y:S01]  /*0ce0*/  USHF.R.S32.HI UR40, URZ, 0x5, UR7 ;  /* 0x000000053f287899 */ /* 0x000fe20008011407 */
[----:B---3--:R-:W-:-:S13]  /*0cf0*/  ISETP.NE.AND P1, PT, R2, 0x1, PT ;  /* 0x000000010200780c */ /* 0x008fda0003f25270 */
[----:B------:R-:W0:Y:S01]  /*0d00*/  @P1 LDC R19, c[0x0][0x10] ;  /* 0x00000400ff131b82 */ /* 0x000e220000000800 */
[----:B----4-:R-:W-:Y:S02]  /*0d10*/  @P1 IMAD.MOV.U32 R8, RZ, RZ, R14 ;  /* 0x000000ffff081224 */ /* 0x010fe400078e000e */
[----:B------:R-:W-:Y:S02]  /*0d20*/  @P1 IMAD.MOV.U32 R9, RZ, RZ, RZ ;  /* 0x000000ffff091224 */ /* 0x000fe400078e00ff */
[----:B------:R-:W-:-:S03]  /*0d30*/  @P1 IMAD.MOV.U32 R17, RZ, RZ, RZ ;  /* 0x000000ffff111224 */ /* 0x000fc600078e00ff */
[----:B------:R-:W1:Y:S01]  /*0d40*/  @!P1 LDC R11, c[0x0][0xc] ;  /* 0x00000300ff0b9b82 */ /* 0x000e620000000800 */
[----:B------:R-:W-:Y:S01]  /*0d50*/  ULDC UR4, c[0x0][0xc] ;  /* 0x0000030000047ab9 */ /* 0x000fe20000000800 */
[----:B------:R-:W-:Y:S02]  /*0d60*/  ULDC UR5, c[0x0][0x10] ;  /* 0x0000040000057ab9 */ /* 0x000fe40000000800 */
[----:B------:R-:W-:-:S04]  /*0d70*/  UIMAD.WIDE.U32 UR4, UR4, UR5, URZ ;  /* 0x00000005040472a5 */ /* 0x000fc8000f8e003f */
[----:B------:R-:W2:Y:S01]  /*0d80*/  LDC R2, c[0x0][0x14] ;  /* 0x00000500ff027b82 */ /* 0x000ea20000000800 */
[----:B0-----:R-:W-:-:S04]  /*0d90*/  @P1 IMAD.WIDE.U32 R18, R6, R19, R8 ;  /* 0x0000001306121225 */ /* 0x001fc800078e0008 */
[----:B------:R-:W-:Y:S02]  /*0da0*/  @P1 IMAD.IADD R17, R19, 0x1, R17 ;  /* 0x0000000113111824 */ /* 0x000fe400078e0211 */
[----:B-1----:R-:W-:-:S04]  /*0db0*/  @!P1 IMAD.WIDE.U32 R8, R11, R14, R6 ;  /* 0x0000000e0b089225 */ /* 0x002fc800078e0006 */
[----:B------:R-:W-:Y:S02]  /*0dc0*/  @!P1 IMAD.MOV.U32 R18, RZ, RZ, R8 ;  /* 0x000000ffff129224 */ /* 0x000fe400078e0008 */
[----:B------:R-:W-:Y:S02]  /*0dd0*/  @!P1 IMAD.MOV.U32 R17, RZ, RZ, R9 ;  /* 0x000000ffff119224 */ /* 0x000fe400078e0009 */
[----:B--2---:R-:W-:-:S04]  /*0de0*/  IMAD.WIDE.U32 R12, R2, UR4, RZ ;  /* 0x00000004020c7c25 */ /* 0x004fc8000f8e00ff */
[----:B------:R-:W-:Y:S01]  /*0df0*/  IMAD R23, R2, UR5, RZ ;  /* 0x0000000502177c24 */ /* 0x000fe2000f8e02ff */
[----:B------:R0:W-:Y:S03]  /*0e00*/  STL.64 [R1], R12 ;  /* 0x0000000c01007387 */ /* 0x0001e60000100a00 */
[----:B------:R-:W-:Y:S01]  /*0e10*/  IMAD.IADD R23, R13, 0x1, R23 ;  /* 0x000000010d177824 */ /* 0x000fe200078e0217 */
[----:B------:R-:W-:Y:S06]  /*0e20*/  @P0 BRA `(.L_x_10) ;  /* 0x0000000000200947 */ /* 0x000fec0003800000 */
[----:B------:R-:W-:Y:S01]  /*0e30*/  UISETP.GE.U32.AND UP0, UPT, UR40, 0x1c, UPT ;  /* 0x0000001c2800788c */ /* 0x000fe2000bf06070 */
[----:B------:R-:W-:Y:S01]  /*0e40*/  IADD3 R18, P0, R18, R12, RZ ;  /* 0x0000000c12127210 */ /* 0x000fe20007f1e0ff */
[----:B------:R-:W-:Y:S01]  /*0e50*/  USHF.R.U32.HI UR4, URZ, 0x2, UR40 ;  /* 0x000000023f047899 */ /* 0x000fe20008011628 */
[----:B------:R-:W-:-:S03]  /*0e60*/  UMOV UR38, URZ ;  /* 0x0000003f00267c82 */ /* 0x000fc60008000000 */
[----:B------:R-:W-:Y:S01]  /*0e70*/  UIMAD.WIDE.U32 UR4, UR4, 0x24924925, URZ ;  /* 0x24924925040478a5 */ /* 0x000fe2000f8e003f */
[----:B------:R-:W-:-:S03]  /*0e80*/  IMAD.X R17, R23, 0x1, R17, P0 ;  /* 0x0000000117117824 */ /* 0x000fc600000e0611 */
[----:B------:R-:W-:Y:S02]  /*0e90*/  UIMAD UR39, UR5, -0x1c, UR40 ;  /* 0xffffffe4052778a4 */ /* 0x000fe4000f8e0228 */
[----:B------:R-:W-:-:S12]  /*0ea0*/  @UP0 ULOP3.LUT UR38, UR5, 0x1, URZ, 0xc0, !UPT ;  /* 0x0000000105260892 */ /* 0x000fd8000f8ec03f */
.L_x_10:
[----:B------:R-:W-:Y:S01]  /*0eb0*/  ISETP.GE.U32.AND P0, PT, R18, UR8, PT ;  /* 0x0000000812007c0c */ /* 0x000fe2000bf06070 */
[----:B------:R-:W-:Y:S01]  /*0ec0*/  IMAD.MOV.U32 R19, RZ, RZ, -0x1 ;  /* 0xffffffffff137424 */ /* 0x000fe200078e00ff */
[----:B------:R-:W-:Y:S01]  /*0ed0*/  PRMT R8, RZ, 0x7610, R8 ;  /* 0x00007610ff087816 */ /* 0x000fe20000000008 */
[----:B------:R-:W-:Y:S01]  /*0ee0*/  IMAD.MOV.U32 R22, RZ, RZ, -0x1 ;  /* 0xffffffffff167424 */ /* 0x000fe200078e00ff */
[----:B------:R-:W-:Y:S01]  /*0ef0*/  ISETP.GE.U32.AND.EX P0, PT, R17, UR9, PT, P0 ;  /* 0x0000000911007c0c */ /* 0x000fe2000bf06100 */
[----:B------:R-:W-:-:S12]  /*0f00*/  IMAD.MOV.U32 R2, RZ, RZ, -0x1 ;  /* 0xffffffffff027424 */ /* 0x000fd800078e00ff */
[----:B------:R-:W-:Y:S05]  /*0f10*/  @P0 BRA `(.L_x_11) ;  /* 0x00000004005c0947 */ /* 0x000fea0003800000 */
[----:B------:R-:W1:Y:S01]  /*0f20*/  LDC.64 R20, c[0x0][0x628] ;  /* 0x00018a00ff147b82 */ /* 0x000e620000000a00 */
[----:B------:R-:W-:Y:S02]  /*0f30*/  IMAD.MOV.U32 R8, RZ, RZ, R18 ;  /* 0x000000ffff087224 */ /* 0x000fe400078e0012 */
[----:B------:R-:W-:-:S05]  /*0f40*/  IMAD.MOV.U32 R9, RZ, RZ, R17 ;  /* 0x000000ffff097224 */ /* 0x000fca00078e0011 */
[----:B------:R-:W2:Y:S08]  /*0f50*/  LDC R2, c[0x0][0x630] ;  /* 0x00018c00ff027b82 */ /* 0x000eb00000000800 */
[----:B------:R-:W3:Y:S01]  /*0f60*/  LDC.64 R24, c[0x0][0x620] ;  /* 0x00018800ff187b82 */ /* 0x000ee20000000a00 */
[----:B-1----:R-:W-:-:S04]  /*0f70*/  ISETP.NE.U32.AND P0, PT, R20, RZ, PT ;  /* 0x000000ff1400720c */ /* 0x002fc80003f05070 */
[----:B------:R-:W-:-:S13]  /*0f80*/  ISETP.NE.AND.EX P0, PT, R21, RZ, PT, P0 ;  /* 0x000000ff1500720c */ /* 0x000fda0003f05300 */
[----:B--23--:R-:W-:Y:S05]  /*0f90*/  @!P0 BRA `(.L_x_12) ;  /* 0x0000000000288947 */ /* 0x00cfea0003800000 */
[----:B0-----:R-:W0:Y:S02]  /*0fa0*/  LDC R13, c[0x0][0x634] ;  /* 0x00018d00ff0d7b82 */ /* 0x001e240000000800 */
[----:B0-----:R-:W-:-:S05]  /*0fb0*/  IADD3 R13, P0, R18, R13, RZ ;  /* 0x0000000d120d7210 */ /* 0x001fca0007f1e0ff */
[----:B------:R-:W-:-:S04]  /*0fc0*/  IMAD.X R15, RZ, RZ, R17, P0 ;  /* 0x000000ffff0f7224 */ /* 0x000fc800000e0611 */
[----:B------:R-:W-:-:S04]  /*0fd0*/  IMAD.WIDE.U32 R8, R15, R20, RZ ;  /* 0x000000140f087225 */ /* 0x000fc800078e00ff */
[----:B------:R-:W-:-:S04]  /*0fe0*/  IMAD.WIDE.U32 R10, P0, R13, R21, R8 ;  /* 0x000000150d0a7225 */ /* 0x000fc80007800008 */
[----:B------:R-:W-:-:S04]  /*0ff0*/  IMAD.WIDE.U32 R8, R13, R20, RZ ;  /* 0x000000140d087225 */ /* 0x000fc800078e00ff */
[----:B------:R-:W-:Y:S01]  /*1000*/  IMAD.X R13, RZ, RZ, RZ, P0 ;  /* 0x000000ffff0d7224 */ /* 0x000fe200000e06ff */
[----:B------:R-:W-:Y:S01]  /*1010*/  IADD3 RZ, P0, R9, R10, RZ ;  /* 0x0000000a09ff7210 */ /* 0x000fe20007f1e0ff */
[----:B------:R-:W-:-:S04]  /*1020*/  IMAD.MOV.U32 R12, RZ, RZ, R11 ;  /* 0x000000ffff0c7224 */ /* 0x000fc800078e000b */
[----:B------:R-:W-:-:S08]  /*1030*/  IMAD.WIDE.U32.X R8, R15, R21, R12, P0 ;  /* 0x000000150f087225 */ /* 0x000fd000000e040c */
.L_x_12:
[-CC-:B------:R-:W-:Y:S01]  /*1040*/  SHF.R.U64 R31, R8, R2.reuse, R9.reuse ;  /* 0x00000002081f7219 */ /* 0x180fe20000001209 */
[----:B0-----:R-:W0:Y:S01]  /*1050*/  LDC R12, c[0x0][0x618] ;  /* 0x00018600ff0c7b82 */ /* 0x001e220000000800 */
[----:B------:R-:W-:Y:S01]  /*1060*/  SHF.R.U32.HI R7, RZ, R2, R9 ;  /* 0x00000002ff077219 */ /* 0x000fe20000011609 */
[----:B------:R-:W-:Y:S01]  /*1070*/  ULDC UR4, c[0x0][0x150] ;  /* 0x0000540000047ab9 */ /* 0x000fe20000000800 */
[----:B------:R-:W-:Y:S01]  /*1080*/  IADD3 R11, P0, RZ, -R31, RZ ;  /* 0x8000001fff0b7210 */ /* 0x000fe20007f1e0ff */
[----:B------:R-:W-:Y:S01]  /*1090*/  IMAD.MOV.U32 R19, RZ, RZ, R17 ;  /* 0x000000ffff137224 */ /* 0x000fe200078e0011 */
[----:B------:R-:W-:-:S03]  /*10a0*/  I2FP.F32.U32 R2, R6 ;  /* 0x0000000600027245 */ /* 0x000fc60000201000 */
[----:B------:R-:W1:Y:S01]  /*10b0*/  LDC.64 R26, c[0x0][0x640] ;  /* 0x00019000ff1a7b82 */ /* 0x000e620000000a00 */
[----:B------:R-:W-:Y:S02]  /*10c0*/  IMAD.X R13, RZ, RZ, ~R7, P0 ;  /* 0x000000ffff0d7224 */ /* 0x000fe400000e0e07 */
[----:B------:R-:W-:Y:S01]  /*10d0*/  FMUL R2, R2, UR4 ;  /* 0x0000000402027c20 */ /* 0x000fe20008400000 */
[----:B------:R-:W-:Y:S01]  /*10e0*/  IMAD.WIDE.U32 R8, R11, R24, R18 ;  /* 0x000000180b087225 */ /* 0x000fe200078e0012 */
[----:B------:R-:W-:-:S03]  /*10f0*/  ULDC UR4, c[0x0][0x154] ;  /* 0x0000550000047ab9 */ /* 0x000fc60000000800 */
[----:B------:R-:W-:Y:S01]  /*1100*/  IMAD R10, R13, R24, RZ ;  /* 0x000000180d0a7224 */ /* 0x000fe200078e02ff */
[----:B------:R-:W2:Y:S01]  /*1110*/  LDC R7, c[0x0][0x144] ;  /* 0x00005100ff077b82 */ /* 0x000ea20000000800 */
[----:B------:R-:W3:Y:S02]  /*1120*/  F2I.U32.TRUNC.NTZ R2, R2 ;  /* 0x0000000200027305 */ /* 0x000ee4000020f000 */
[----:B------:R-:W-:-:S04]  /*1130*/  IMAD R11, R11, R25, R10 ;  /* 0x000000190b0b7224 */ /* 0x000fc800078e020a */
[----:B------:R-:W-:Y:S01]  /*1140*/  IMAD.IADD R9, R9, 0x1, R11 ;  /* 0x0000000109097824 */ /* 0x000fe200078e020b */
[----:B------:R-:W4:Y:S01]  /*1150*/  LDC R22, c[0x0][0x608] ;  /* 0x00018200ff167b82 */ /* 0x000f220000000800 */
[----:B------:R-:W-:-:S03]  /*1160*/  IMAD.MOV.U32 R11, RZ, RZ, -0x1 ;  /* 0xffffffffff0b7424 */ /* 0x000fc600078e00ff */
[--C-:B0-----:R-:W-:Y:S02]  /*1170*/  SHF.R.U64 R20, R8, R12, R9.reuse ;  /* 0x0000000c08147219 */ /* 0x101fe40000001209 */
[----:B------:R-:W-:Y:S02]  /*1180*/  I2FP.F32.U32 R8, R14 ;  /* 0x0000000e00087245 */ /* 0x000fe40000201000 */
[----:B------:R-:W0:Y:S01]  /*1190*/  LDC R24, c[0x0][0x658] ;  /* 0x00019600ff187b82 */ /* 0x000e220000000800 */
[----:B-1----:R-:W-:Y:S01]  /*11a0*/  ISETP.NE.U32.AND P0, PT, R26, RZ, PT ;  /* 0x000000ff1a00720c */ /* 0x002fe20003f05070 */
[----:B---3--:R-:W-:Y:S02]  /*11b0*/  IMAD.MOV R10, RZ, RZ, -R2 ;  /* 0x000000ffff0a7224 */ /* 0x008fe400078e0a02 */
[----:B------:R-:W-:Y:S01]  /*11c0*/  FMUL R8, R8, UR4 ;  /* 0x0000000408087c20 */ /* 0x000fe20008400000 */
[----:B------:R-:W-:Y:S02]  /*11d0*/  SHF.R.U32.HI R9, RZ, R12, R9 ;  /* 0x0000000cff097219 */ /* 0x000fe40000011609 */
[----:B------:R-:W-:Y:S01]  /*11e0*/  ISETP.NE.AND.EX P0, PT, R27, RZ, PT, P0 ;  /* 0x000000ff1b00720c */ /* 0x000fe20003f05300 */
[----:B------:R1:W3:Y:S01]  /*11f0*/  F2I.U32.TRUNC.NTZ R15, R8 ;  /* 0x00000008000f7305 */ /* 0x0002e2000020f000 */
[----:B------:R-:W1:Y:S01]  /*1200*/  LDC R19, c[0x0][0x148] ;  /* 0x00005200ff137b82 */ /* 0x000e620000000800 */
[----:B--2---:R-:W-:-:S07]  /*1210*/  IMAD R2, R7, R10, R6 ;  /* 0x0000000a07027224 */ /* 0x004fce00078e0206 */
[----:B------:R-:W2:Y:S01]  /*1220*/  LDC R25, c[0x0][0x600] ;  /* 0x00018000ff197b82 */ /* 0x000ea20000000800 */
[-CC-:B----4-:R-:W-:Y:S02]  /*1230*/  SHF.R.U64 R32, R20, R22.reuse, R9.reuse ;  /* 0x0000001614207219 */ /* 0x190fe40000001209 */
[----:B------:R-:W-:Y:S01]  /*1240*/  SHF.R.U32.HI R7, RZ, R22, R9 ;  /* 0x00000016ff077219 */ /* 0x000fe20000011609 */
[----:B------:R-:W-:-:S04]  /*1250*/  IMAD.MOV.U32 R9, RZ, RZ, 0x1 ;  /* 0x00000001ff097424 */ /* 0x000fc800078e00ff */
[----:B------:R-:W4:Y:S01]  /*1260*/  LDC R28, c[0x0][0x648] ;  /* 0x00019200ff1c7b82 */ /* 0x000f220000000800 */
[-C--:B0-----:R-:W-:Y:S02]  /*1270*/  SHF.L.U32 R6, R11, R24.reuse, RZ ;  /* 0x000000180b067219 */ /* 0x081fe400000006ff */
[--C-:B------:R-:W-:Y:S02]  /*1280*/  SHF.R.U64 R22, R32, R24, R7.reuse ;  /* 0x0000001820167219 */ /* 0x100fe40000001207 */
[----:B------:R-:W-:Y:S02]  /*1290*/  LOP3.LUT R13, RZ, R6, RZ, 0x33, !PT ;  /* 0x00000006ff0d7212 */ /* 0x000fe400078e33ff */
[-C--:B------:R-:W-:Y:S01]  /*12a0*/  SHF.R.U32.HI R7, RZ, R24.reuse, R7 ;  /* 0x00000018ff077219 */ /* 0x080fe20000011607 */
[----:B------:R-:W0:Y:S01]  /*12b0*/  LDC R29, c[0x0][0x638] ;  /* 0x00018e00ff1d7b82 */ /* 0x000e220000000800 */
[----:B------:R-:W-:Y:S01]  /*12c0*/  SHF.L.U32 R12, R9, R24, RZ ;  /* 0x00000018090c7219 */ /* 0x000fe200000006ff */
[----:B------:R-:W-:-:S06]  /*12d0*/  IMAD.MOV.U32 R6, RZ, RZ, R22 ;  /* 0x000000ffff067224 */ /* 0x000fcc00078e0016 */
[----:B------:R-:W0:Y:S01]  /*12e0*/  LDC R30, c[0x0][0x610] ;  /* 0x00018400ff1e7b82 */ /* 0x000e220000000800 */
[----:B-1-3--:R-:W-:Y:S05]  /*12f0*/  @!P0 BRA `(.L_x_13) ;  /* 0x0000000000288947 */ /* 0x00afea0003800000 */
[----:B------:R-:W1:Y:S02]  /*1300*/  LDC R11, c[0x0][0x64c] ;  /* 0x00019300ff0b7b82 */ /* 0x000e640000000800 */
[----:B-1----:R-:W-:-:S05]  /*1310*/  IADD3 R11, P0, R22, R11, RZ ;  /* 0x0000000b160b7210 */ /* 0x002fca0007f1e0ff */
        /* <DEDUP_REMOVED lines=8> */
.L_x_13:
[----:B----4-:R-:W-:Y:S01]  /*13a0*/  SHF.R.U64 R6, R6, R28, R7 ;  /* 0x0000001c06067219 */ /* 0x010fe20000001207 */
[----:B--2---:R-:W-:Y:S01]  /*13b0*/  VIADD R7, R25, 0xffffffff ;  /* 0xffffffff19077836 */ /* 0x004fe20000000000 */
[----:B------:R-:W-:Y:S01]  /*13c0*/  LOP3.LUT R13, R32, R13, RZ, 0xc0, !PT ;  /* 0x0000000d200d7212 */ /* 0x000fe200078ec0ff */
[----:B------:R-:W-:Y:S02]  /*13d0*/  IMAD.MOV R15, RZ, RZ, -R15 ;  /* 0x000000ffff0f7224 */ /* 0x000fe400078e0a0f */
[----:B------:R-:W-:Y:S01]  /*13e0*/  IMAD.MOV R8, RZ, RZ, -R6 ;  /* 0x000000ffff087224 */ /* 0x000fe200078e0a06 */
[----:B------:R-:W-:Y:S01]  /*13f0*/  LOP3.LUT R7, R20, R7, RZ, 0xc0, !PT ;  /* 0x0000000714077212 */ /* 0x000fe200078ec0ff */
[----:B------:R-:W-:Y:S02]  /*1400*/  IMAD R13, R12, R6, R13 ;  /* 0x000000060c0d7224 */ /* 0x000fe400078e020d */
[----:B------:R-:W-:Y:S02]  /*1410*/  @P1 IMAD R2, R19, R15, R14 ;  /* 0x0000000f13021224 */ /* 0x000fe400078e020e */
[----:B0-----:R-:W-:-:S02]  /*1420*/  IMAD R6, R8, R29, R22 ;  /* 0x0000001d08067224 */ /* 0x001fc400078e0216 */
[----:B------:R-:W-:Y:S02]  /*1430*/  IMAD R2, R13, R30, R2 ;  /* 0x0000001e0d027224 */ /* 0x000fe400078e0202 */
[----:B------:R-:W-:Y:S02]  /*1440*/  IMAD R19, R6, R25, R7 ;  /* 0x0000001906137224 */ /* 0x000fe400078e0207 */
[----:B------:R-:W-:-:S03]  /*1450*/  IMAD.MOV.U32 R8, RZ, RZ, 0x1 ;  /* 0x00000001ff087424 */ /* 0x000fc600078e00ff */
[----:B------:R-:W-:Y:S02]  /*1460*/  SEL R22, R19, R2, !P1 ;  /* 0x0000000213167207 */ /* 0x000fe40004800000 */
[----:B------:R-:W-:Y:S01]  /*1470*/  SEL R19, R2, R19, !P1 ;  /* 0x0000001302137207 */ /* 0x000fe20004800000 */
[----:B------:R-:W-:-:S07]  /*1480*/  IMAD.MOV.U32 R2, RZ, RZ, R31 ;  /* 0x000000ffff027224 */ /* 0x000fce00078e001f */
.L_x_11:
[----:B------:R-:W-:Y:S05]  /*1490*/  @!P2 BRA `(.L_x_14) ;  /* 0x000000340090a947 */ /* 0x000fea0003800000 */
[----:B------:R-:W-:-:S13]  /*14a0*/  ISETP.GT.U32.AND P0, PT, R33, 0x1, PT ;  /* 0x000000012100780c */ /* 0x000fda0003f04070 */
[----:B------:R-:W-:Y:S05]  /*14b0*/  @P0 EXIT ;  /* 0x000000000000094d */ /* 0x000fea0003800000 */
.L_x_15:
[----:B------:R-:W-:-:S08]  /*14c0*/  NOP ;  /* 0x0000000000007918 */ /* 0x000fd00000000000 */
[----:B------:R-:W1:Y:S02]  /*14d0*/  USETMAXREG.TRY_ALLOC.CTAPOOL UP0, 0xe8 ;  /* 0x000000e8000079c8 */ /* 0x000e640008000600 */
[----:B-1----:R-:W-:-:S13]  /*14e0*/  PLOP3.LUT P0, PT, PT, PT, UP0, 0x80, 0x0 ;  /* 0x000000000000781c */ /* 0x002fda0003f0f008 */
[----:B------:R-:W-:Y:S05]  /*14f0*/  @!P0 BRA `(.L_x_15) ;  /* 0xfffffffc00f08947 */ /* 0x000fea000383ffff */
[----:B------:R-:W-:-:S13]  /*1500*/  LOP3.LUT P0, RZ, R8, 0xff, RZ, 0xc0, !PT ;  /* 0x000000ff08ff7812 */ /* 0x000fda000780c0ff */
[----:B------:R-:W-:Y:S05]  /*1510*/  @!P0 EXIT ;  /* 0x000000000000894d */ /* 0x000fea0003800000 */
[----:B------:R-:W1:Y:S01]  /*1520*/  S2UR UR4, SR_CgaCtaId ;  /* 0x00000000000479c3 */ /* 0x000e620000008800 */
[----:B------:R-:W-:Y:S01]  /*1530*/  VIADD R6, R5, 0xffffffff ;  /* 0xffffffff05067836 */ /* 0x000fe20000000000 */
[----:B------:R-:W-:Y:S01]  /*1540*/  SHF.R.S32.HI R0, RZ, 0x1f, R3 ;  /* 0x0000001fff007819 */ /* 0x000fe20000011403 */
[----:B------:R-:W-:Y:S01]  /*1550*/  UMOV UR41, 0x400 ;  /* 0x0000040000297882 */ /* 0x000fe20000000000 */
[----:B------:R-:W-:Y:S01]  /*1560*/  UISETP.LT.AND UP0, UPT, UR40, 0x1, UPT ;  /* 0x000000012800788c */ /* 0x000fe2000bf01270 */
[----:B------:R-:W-:Y:S01]  /*1570*/  LOP3.LUT R70, R16, 0x1, RZ, 0xfc, !PT ;  /* 0x0000000110467812 */ /* 0x000fe200078efcff */
[----:B------:R-:W-:Y:S01]  /*1580*/  ULDC UR6, c[0x0][0x284] ;  /* 0x0000a10000067ab9 */ /* 0x000fe20000000800 */
[----:B------:R-:W-:Y:S01]  /*1590*/  R2UR UR42, R6 ;  /* 0x00000000062a72ca */ /* 0x000fe200000e0000 */
[----:B------:R-:W-:Y:S01]  /*15a0*/  USEL UR43, UR40, 0x1, UP0 ;  /* 0x00000001282b7887 */ /* 0x000fe20008000000 */
[CC--:B------:R-:W-:Y:S01]  /*15b0*/  LEA.HI R4, R0.reuse, R3.reuse, RZ, 0x2 ;  /* 0x0000000300047211 */ /* 0x0c0fe200078f10ff */
[----:B------:R-:W-:Y:S01]  /*15c0*/  USHF.L.U32 UR46, UR40, 0x1, URZ ;  /* 0x00000001282e7899 */ /* 0x000fe2000800063f */
[----:B------:R-:W-:Y:S01]  /*15d0*/  LEA.HI R0, R0, R3, RZ, 0x5 ;  /* 0x0000000300007211 */ /* 0x000fe200078f28ff */
[----:B------:R-:W-:Y:S01]  /*15e0*/  UIADD3 UR43, -UR43, UR40, URZ ;  /* 0x000000282b2b7290 */ /* 0x000fe2000fffe13f */
[----:B------:R-:W-:-:S02]  /*15f0*/  SHF.R.S32.HI R58, RZ, 0x2, R4 ;  /* 0x00000002ff3a7819 */ /* 0x000fc40000011404 */
[----:B------:R-:W-:Y:S02]  /*1600*/  SHF.R.S32.HI R5, RZ, 0x1f, R4 ;  /* 0x0000001fff057819 */ /* 0x000fe40000011404 */
[----:B------:R-:W-:Y:S02]  /*1610*/  LOP3.LUT R60, R4, 0xfffffffc, RZ, 0xc0, !PT ;  /* 0xfffffffc043c7812 */ /* 0x000fe400078ec0ff */
[----:B------:R-:W-:Y:S01]  /*1620*/  LEA.HI R5, R5, R58, RZ, 0x3 ;  /* 0x0000003a05057211 */ /* 0x000fe200078f18ff */
[----:B------:R-:W-:Y:S01]  /*1630*/  USHF.L.U32 UR42, UR42, 0x3, URZ ;  /* 0x000000032a2a7899 */ /* 0x000fe2000800063f */
[----:B------:R-:W-:Y:S01]  /*1640*/  ISETP.NE.AND P0, PT, R6, RZ, PT ;  /* 0x000000ff0600720c */ /* 0x000fe20003f05270 */
[----:B------:R-:W-:Y:S01]  /*1650*/  IMAD.IADD R60, R3, 0x1, -R60 ;  /* 0x00000001033c7824 */ /* 0x000fe200078e0a3c */
[----:B------:R-:W-:Y:S01]  /*1660*/  LOP3.LUT R5, R5, 0xfffffff8, RZ, 0xc0, !PT ;  /* 0xfffffff805057812 */ /* 0x000fe200078ec0ff */
[----:B-1----:R-:W-:Y:S01]  /*1670*/  ULEA UR41, UR4, UR41, 0x18 ;  /* 0x0000002904297291 */ /* 0x002fe2000f8ec03f */
[----:B------:R-:W-:Y:S01]  /*1680*/  SEL R71, RZ, 0x1, P0 ;  /* 0x00000001ff477807 */ /* 0x000fe20000000000 */
[----:B------:R-:W-:-:S02]  /*1690*/  IMAD.U32 R62, RZ, RZ, UR42 ;  /* 0x0000002aff3e7e24 */ /* 0x000fc4000f8e00ff */
[----:B------:R-:W-:Y:S01]  /*16a0*/  UIADD3 UR47, UR41, 0x1d0, URZ ;  /* 0x000001d0292f7890 */ /* 0x000fe2000fffe03f */
[----:B------:R-:W-:Y:S01]  /*16b0*/  IMAD.IADD R58, R58, 0x1, -R5 ;  /* 0x000000013a3a7824 */ /* 0x000fe200078e0a05 */
[----:B------:R-:W-:Y:S01]  /*16c0*/  UIADD3 UR4, UR41, 0x1c300, URZ ;  /* 0x0001c30029047890 */ /* 0x000fe2000fffe03f */
[----:B------:R-:W-:Y:S01]  /*16d0*/  SHF.R.S32.HI R5, RZ, 0x5, R0 ;  /* 0x00000005ff057819 */ /* 0x000fe20000011400 */
[----:B------:R-:W-:Y:S01]  /*16e0*/  UIADD3 UR5, UR41, 0x300, URZ ;  /* 0x0000030029057890 */ /* 0x000fe2000fffe03f */
[C---:B------:R-:W-:Y:S01]  /*16f0*/  LOP3.LUT R64, R62.reuse, 0x8, RZ, 0xc0, !PT ;  /* 0x000000083e407812 */ /* 0x040fe200078ec0ff */
[----:B------:R-:W-:Y:S01]  /*1700*/  USHF.R.U32.HI UR4, URZ, 0x4, UR4 ;  /* 0x000000043f047899 */ /* 0x000fe20008011604 */
[--C-:B------:R-:W-:Y:S01]  /*1710*/  SHF.R.S32.HI R59, RZ, 0x1f, R58.reuse ;  /* 0x0000001fff3b7819 */ /* 0x100fe2000001143a */
[----:B------:R-:W-:Y:S01]  /*1720*/  USHF.R.U32.HI UR5, URZ, 0x4, UR5 ;  /* 0x000000043f057899 */ /* 0x000fe20008011605 */
[C-C-:B------:R-:W-:Y:S01]  /*1730*/  IMAD R65, R5.reuse, -0x10, -R58.reuse ;  /* 0xfffffff005417824 */ /* 0x140fe200078e0a3a */
[----:B------:R-:W-:Y:S01]  /*1740*/  ULOP3.LUT UR4, UR4, 0x3fff, URZ, 0xc0, !UPT ;  /* 0x00003fff04047892 */ /* 0x000fe2000f8ec03f */
[----:B------:R-:W-:Y:S01]  /*1750*/  IMAD.U32 R61, RZ, RZ, UR47 ;  /* 0x0000002fff3d7e24 */ /* 0x000fe2000f8e00ff */
[----:B------:R-:W-:Y:S01]  /*1760*/  ULOP3.LUT UR5, UR5, 0x3fff, URZ, 0xc0, !UPT ;  /* 0x00003fff05057892 */ /* 0x000fe2000f8ec03f */
[----:B------:R-:W-:Y:S01]  /*1770*/  IMAD.WIDE R58, R5, 0x10, R58 ;  /* 0x00000010053a7825 */ /* 0x000fe200078e023a */
[----:B------:R-:W-:Y:S01]  /*1780*/  LOP3.LUT R62, R62, 0x8, RZ, 0xc, !PT ;  /* 0x000000083e3e7812 */ /* 0x000fe200078e0cff */
[----:B------:R-:W-:Y:S01]  /*1790*/  ULOP3.LUT UR44, UR4, 0x10000, URZ, 0xfc, !UPT ;  /* 0x00010000042c7892 */ /* 0x000fe2000f8efc3f */
[----:B------:R-:W-:Y:S01]  /*17a0*/  LOP3.LUT R64, R64, 0x18, RZ, 0x3c, !PT ;  /* 0x0000001840407812 */ /* 0x000fe200078e3cff */
[----:B------:R-:W-:Y:S01]  /*17b0*/  VIADD R63, R61, UR42 ;  /* 0x0000002a3d3f7c36 */ /* 0x000fe20008000000 */
[----:B------:R-:W-:Y:S01]  /*17c0*/  ULOP3.LUT UR45, UR5, 0x10000, URZ, 0xfc, !UPT ;  /* 0x00010000052d7892 */ /* 0x000fe2000f8efc3f */
[----:B------:R-:W-:-:S11]  /*17d0*/  VIADD R65, R65, UR6 ;  /* 0x0000000641417c36 */ /* 0x000fd60008000000 */
.L_x_99:
[----:B------:R-:W-:Y:S01]  /*17e0*/  SHF.L.U32 R0, R71, 0x1f, RZ ;  /* 0x0000001f47007819 */ /* 0x000fe200000006ff */
[----:B------:R-:W-:Y:S02]  /*17f0*/  ULDC UR4, c[0x0][0x28c] ;  /* 0x0000a30000047ab9 */ /* 0x000fe40000000800 */
[----:B------:R-:W-:Y:S01]  /*1800*/  ISETP.LT.AND P1, PT, RZ, UR4, PT ;  /* 0x00000004ff007c0c */ /* 0x000fe2000bf21270 */
[----:B-1----:R-:W1:Y:S02]  /*1810*/  SYNCS.PHASECHK.TRANS64.TRYWAIT P0, [R61+UR42], R0 ;  /* 0x000000003d0075a7 */ /* 0x002e64000800016a */
[----:B-1-34-:R-:W-:Y:S10]  /*1820*/  @!P0 BRA `(.L_x_16) ;  /* 0x0000004c00fc8947 */ /* 0x01aff40003800000 */
.L_x_145:
[----:B------:R-:W-:Y:S05]  /*1830*/  @P1 BRA `(.L_x_17) ;  /* 0x0000000000401947 */ /* 0x000fea0003800000 */
[----:B-1----:R-:W-:Y:S01]  /*1840*/  MOV R0, 0x0 ;  /* 0x0000000000007802 */ /* 0x002fe20000000f00 */
[----:B------:R-:W-:Y:S01]  /*1850*/  ULDC.64 UR4, c[0x4][0x68] ;  /* 0x01001a0000047ab9 */ /* 0x000fe20000000a00 */
[----:B------:R-:W-:Y:S01]  /*1860*/  ULDC.64 UR6, c[0x4][0x8] ;  /* 0x0100020000067ab9 */ /* 0x000fe20000000a00 */
[----:B------:R-:W-:Y:S01]  /*1870*/  IMAD.U32 R4, RZ, RZ, UR4 ;  /* 0x00000004ff047e24 */ /* 0x000fe2000f8e00ff */
[----:B------:R1:W2:Y:S01]  /*1880*/  LDC.64 R14, c[0x4][R0] ;  /* 0x01000000000e7b82 */ /* 0x0002a20000000a00 */
[----:B------:R-:W-:Y:S01]  /*1890*/  IMAD.U32 R5, RZ, RZ, UR5 ;  /* 0x00000005ff057e24 */ /* 0x000fe2000f8e00ff */
[----:B------:R-:W-:Y:S01]  /*18a0*/  ULDC.64 UR4, c[0x4][0x70] ;  /* 0x01001c0000047ab9 */ /* 0x000fe20000000a00 */
[----:B------:R-:W-:Y:S02]  /*18b0*/  IMAD.U32 R10, RZ, RZ, UR6 ;  /* 0x00000006ff0a7e24 */ /* 0x000fe4000f8e00ff */
[----:B------:R-:W-:Y:S02]  /*18c0*/  IMAD.U32 R6, RZ, RZ, UR4 ;  /* 0x00000004ff067e24 */ /* 0x000fe4000f8e00ff */
[----:B------:R-:W-:-:S02]  /*18d0*/  IMAD.U32 R7, RZ, RZ, UR5 ;  /* 0x00000005ff077e24 */ /* 0x000fc4000f8e00ff */
[----:B------:R-:W-:Y:S02]  /*18e0*/  IMAD.U32 R11, RZ, RZ, UR7 ;  /* 0x00000007ff0b7e24 */ /* 0x000fe4000f8e00ff */
[----:B------:R-:W-:Y:S02]  /*18f0*/  IMAD.MOV.U32 R8, RZ, RZ, 0x1e1 ;  /* 0x000001e1ff087424 */ /* 0x000fe400078e00ff */
[----:B0-----:R-:W-:Y:S02]  /*1900*/  IMAD.MOV.U32 R12, RZ, RZ, 0x1 ;  /* 0x00000001ff0c7424 */ /* 0x001fe400078e00ff */
[----:B-1----:R-:W-:-:S07]  /*1910*/  IMAD.MOV.U32 R13, RZ, RZ, RZ ;  /* 0x000000ffff0d7224 */ /* 0x002fce00078e00ff */
[----:B------:R-:W-:-:S07]  /*1920*/  LEPC R20, `(.L_x_17) ;  /* 0x000000001014794e */ /* 0x000fce0000000000 */
[----:B--2--5:R-:W-:Y:S05]  /*1930*/  CALL.ABS.NOINC R14 ;  /* 0x000000000e007343 */ /* 0x024fea0003c00000 */
.L_x_17:
[----:B------:R-:W-:-:S13]  /*1940*/  ISETP.NE.AND P0, PT, R70, 0x3, PT ;  /* 0x000000034600780c */ /* 0x000fda0003f05270 */
[----:B------:R-:W-:Y:S05]  /*1950*/  @!P0 BRA `(.L_x_18) ;  /* 0x0000000000048947 */ /* 0x000fea0003800000 */
[----:B------:R-:W-:Y:S01]  /*1960*/  BPT.TRAP 0x1 ;  /* 0x000000040000795c */ /* 0x000fe20000300000 */
.L_x_18:
[----:B------:R-:W-:Y:S02]  /*1970*/  IMAD.U32 R3, RZ, RZ, UR39 ;  /* 0x00000027ff037e24 */ /* 0x000fe4000f8e00ff */
[----:B-1----:R-:W-:-:S03]  /*1980*/  IMAD.U32 R0, RZ, RZ, UR38 ;  /* 0x00000026ff007e24 */ /* 0x002fc6000f8e00ff */
[----:B------:R-:W-:Y:S02]  /*1990*/  LEA R3, R3, UR41, 0x3 ;  /* 0x0000002903037c11 */ /* 0x000fe4000f8e18ff */
[----:B------:R-:W-:-:S04]  /*19a0*/  SHF.L.U32 R0, R0, 0x1f, RZ ;  /* 0x0000001f00007819 */ /* 0x000fc800000006ff */
[----:B------:R1:W2:Y:S01]  /*19b0*/  SYNCS.PHASECHK.TRANS64.TRYWAIT P1, [R3+URZ], R0 ;  /* 0x00000000030075a7 */ /* 0x0002a2000802017f */
[----:B------:R-:W-:Y:S05]  /*19c0*/  @!P0 BRA `(.L_x_19) ;  /* 0x0000000000048947 */ /* 0x000fea0003800000 */
[----:B------:R-:W-:Y:S01]  /*19d0*/  BPT.TRAP 0x1 ;  /* 0x000000040000795c */ /* 0x000fe20000300000 */
.L_x_19:
[----:B--2---:R-:W-:Y:S05]  /*19e0*/  @P1 BRA `(.L_x_20) ;  /* 0x0000000000081947 */ /* 0x004fea0003800000 */
[----:B------:R-:W2:Y:S02]  /*19f0*/  SYNCS.PHASECHK.TRANS64.TRYWAIT P1, [R3+URZ], R0 ;  /* 0x00000000030075a7 */ /* 0x000ea4000802017f */
[----:B--2---:R-:W-:Y:S05]  /*1a00*/  @!P1 BRA `(.L_x_21) ;  /* 0x0000004c00989947 */ /* 0x004fea0003800000 */
.L_x_20:
[----:B------:R-:W-:Y:S05]  /*1a10*/  WARPSYNC.ALL ;  /* 0x0000000000007948 */ /* 0x000fea0003800000 */
[----:B------:R-:W-:Y:S01]  /*1a20*/  ULEA UR4, UR39, UR45, 0x8 ;  /* 0x0000002d27047291 */ /* 0x000fe2000f8e403f */
[----:B------:R-:W-:Y:S01]  /*1a30*/  WARPGROUP.ARRIVE ;  /* 0x00000000000079c5 */ /* 0x000fe20000000000 */
[----:B------:R-:W-:Y:S01]  /*1a40*/  ULEA UR6, UR39, UR44, 0x8 ;  /* 0x0000002c27067291 */ /* 0x000fe2000f8e403f */
[----:B-12---:R-:W-:Y:S01]  /*1a50*/  IMAD.U32 R0, RZ, RZ, UR43 ;  /* 0x0000002bff007e24 */ /* 0x006fe2000f8e00ff */
[----:B------:R-:W-:Y:S01]  /*1a60*/  UMOV UR5, 0x80000020 ;  /* 0x8000002000057882 */ /* 0x000fe20000000000 */
[----:B------:R-:W-:-:S03]  /*1a70*/  UMOV UR7, 0x80000020 ;  /* 0x8000002000077882 */ /* 0x000fc60000000000 */
[----:B------:R-:W-:-:S03]  /*1a80*/  ISETP.GE.AND P1, PT, R0, 0x1, PT ;  /* 0x000000010000780c */ /* 0x000fc60003f26270 */
[----:B------:R-:W-:Y:S01]  /*1a90*/  HGMMA.64x64x16.F32 R24, gdesc[UR4], RZ, !UPT, gsb0 ;  /* 0x00e00000041879f0 */ /* 0x000fe2000c0008ff */
[----:B------:R-:W-:Y:S02]  /*1aa0*/  UIADD3 UR4, UR4, 0x2, URZ ;  /* 0x0000000204047890 */ /* 0x000fe4000fffe03f */
[----:B------:R-:W-:Y:S01]  /*1ab0*/  UIADD3 UR6, UR6, 0x2, URZ ;  /* 0x0000000206067890 */ /* 0x000fe2000fffe03f */
[----:B------:R-:W-:Y:S01]  /*1ac0*/  UMOV UR5, 0x80000020 ;  /* 0x8000002000057882 */ /* 0x000fe20000000000 */
[----:B------:R-:W-:Y:S01]  /*1ad0*/  UMOV UR7, 0x80000020 ;  /* 0x8000002000077882 */ /* 0x000fe20000000000 */
[----:B------:R-:W-:Y:S02]  /*1ae0*/  WARPGROUP.DEPBAR.LE gsb0, 0x0 ;  /* 0x00008000000079c5 */ /* 0x000fe40000010000 */
[----:B------:R-:W-:-:S06]  /*1af0*/  WARPGROUP.ARRIVE ;  /* 0x00000000000079c5 */ /* 0x000fcc0000000000 */
[----:B------:R-:W-:Y:S03]  /*1b00*/  HGMMA.64x64x16.F32 R24, gdesc[UR4], R24, gsb0 ;  /* 0x00e00000041879f0 */ /* 0x000fe60008000818 */
[----:B------:R-:W-:Y:S02]  /*1b10*/  WARPGROUP.DEPBAR.LE gsb0, 0x0 ;  /* 0x00008000000079c5 */ /* 0x000fe40000010000 */
[----:B------:R-:W-:Y:S05]  /*1b20*/  @!P1 BRA `(.L_x_22) ;  /* 0x0000000000d09947 */ /* 0x000fea0003800000 */
[----:B------:R-:W-:Y:S01]  /*1b30*/  UIADD3 UR4, UR39, 0x1, URZ ;  /* 0x0000000127047890 */ /* 0x000fe2000fffe03f */
[----:B------:R-:W-:Y:S01]  /*1b40*/  IMAD.U32 R0, RZ, RZ, UR43 ;  /* 0x0000002bff007e24 */ /* 0x000fe2000f8e00ff */
[----:B------:R-:W-:Y:S02]  /*1b50*/  UMOV UR9, UR39 ;  /* 0x0000002700097c82 */ /* 0x000fe40008000000 */
[----:B------:R-:W-:-:S04]  /*1b60*/  UISETP.NE.AND UP0, UPT, UR4, 0x1c, UPT ;  /* 0x0000001c0400788c */ /* 0x000fc8000bf05270 */
[----:B------:R-:W-:Y:S02]  /*1b70*/  USEL UR5, URZ, 0x1, UP0 ;  /* 0x000000013f057887 */ /* 0x000fe40008000000 */
[----:B------:R-:W-:Y:S02]  /*1b80*/  USEL UR8, UR4, URZ, UP0 ;  /* 0x0000003f04087287 */ /* 0x000fe40008000000 */
[----:B------:R-:W-:-:S06]  /*1b90*/  ULOP3.LUT UR5, UR38, UR5, URZ, 0x3c, !UPT ;  /* 0x0000000526057292 */ /* 0x000fcc000f8e3c3f */
[----:B------:R-:W-:-:S07]  /*1ba0*/  IMAD.U32 R5, RZ, RZ, UR5 ;  /* 0x00000005ff057e24 */ /* 0x000fce000f8e00ff */
.L_x_29:
[----:B-12---:R-:W-:Y:S05]  /*1bb0*/  @!P0 BRA `(.L_x_23) ;  /* 0x0000000000048947 */ /* 0x006fea0003800000 */
[----:B------:R-:W-:Y:S01]  /*1bc0*/  BPT.TRAP 0x1 ;  /* 0x000000040000795c */ /* 0x000fe20000300000 */
.L_x_23:
[----:B------:R-:W-:Y:S01]  /*1bd0*/  ULEA UR4, UR8, UR41, 0x3 ;  /* 0x0000002908047291 */ /* 0x000fe2000f8e183f */
[----:B------:R-:W-:-:S08]  /*1be0*/  SHF.L.U32 R3, R5, 0x1f, RZ ;  /* 0x0000001f05037819 */ /* 0x000fd000000006ff */
[----:B------:R1:W2:Y:S01]  /*1bf0*/  SYNCS.PHASECHK.TRANS64.TRYWAIT P1, [UR4], R3 ;  /* 0x00000003ff0075a7 */ /* 0x0002a20008020144 */
[----:B------:R-:W-:Y:S05]  /*1c00*/  @!P0 BRA `(.L_x_24) ;  /* 0x0000000000048947 */ /* 0x000fea0003800000 */
[----:B------:R-:W-:Y:S01]  /*1c10*/  BPT.TRAP 0x1 ;  /* 0x000000040000795c */ /* 0x000fe20000300000 */
.L_x_24:
[----:B--2---:R-:W-:Y:S05]  /*1c20*/  @P1 BRA `(.L_x_25) ;  /* 0x0000000000081947 */ /* 0x004fea0003800000 */
[----:B------:R-:W2:Y:S02]  /*1c30*/  SYNCS.PHASECHK.TRANS64.TRYWAIT P1, [UR4], R3 ;  /* 0x00000003ff0075a7 */ /* 0x000ea40008020144 */
[----:B--2---:R-:W-:Y:S05]  /*1c40*/  @!P1 BRA `(.L_x_26) ;  /* 0x0000004c001c9947 */ /* 0x004fea0003800000 */
.L_x_25:
[----:B------:R-:W-:Y:S01]  /*1c50*/  ULEA UR4, UR8, UR45, 0x8 ;  /* 0x0000002d08047291 */ /* 0x000fe2000f8e403f */
[----:B------:R-:W-:Y:S01]  /*1c60*/  WARPGROUP.ARRIVE ;  /* 0x00000000000079c5 */ /* 0x000fe20000000000 */
[----:B------:R-:W-:Y:S01]  /*1c70*/  ULEA UR6, UR8, UR44, 0x8 ;  /* 0x0000002c08067291 */ /* 0x000fe2000f8e403f */
[----:B------:R-:W-:Y:S01]  /*1c80*/  UMOV UR5, 0x80000020 ;  /* 0x8000002000057882 */ /* 0x000fe20000000000 */
[----:B------:R-:W-:-:S07]  /*1c90*/  UMOV UR7, 0x80000020 ;  /* 0x8000002000077882 */ /* 0x000fce0000000000 */
[----:B------:R-:W-:Y:S01]  /*1ca0*/  HGMMA.64x64x16.F32 R24, gdesc[UR4], R24, gsb0 ;  /* 0x00e00000041879f0 */ /* 0x000fe20008000818 */
        /* <DEDUP_REMOVED lines=9> */
[----:B------:R-:W-:Y:S01]  /*1d40*/  BPT.TRAP 0x1 ;  /* 0x000000040000795c */ /* 0x000fe20000300000 */
.L_x_27:
[----:B------:R-:W-:Y:S01]  /*1d50*/  ULEA UR4, UR9, UR41, 0x3 ;  /* 0x0000002909047291 */ /* 0x000fe2000f8e183f */
[----:B------:R-:W-:-:S03]  /*1d60*/  ISETP.GT.U32.AND P1, PT, R16, 0x1, PT ;  /* 0x000000011000780c */ /* 0x000fc60003f24070 */
[----:B------:R-:W-:-:S04]  /*1d70*/  UIADD3 UR4, UR4, 0xe0, URZ ;  /* 0x000000e004047890 */ /* 0x000fc8000fffe03f */
[----:B------:R-:W-:-:S09]  /*1d80*/  UPRMT UR4, URZ, 0x654, UR4 ;  /* 0x000006543f047896 */ /* 0x000fd20008000004 */
[----:B------:R-:W-:Y:S01]  /*1d90*/  SYNCS.ARRIVE.TRANS64.RED.A1T0 RZ, [UR4], RZ ;  /* 0x000000ffffff79a7 */ /* 0x000fe20008100404 */
[----:B------:R-:W-:Y:S05]  /*1da0*/  @P1 BRA `(.L_x_28) ;  /* 0x0000000000041947 */ /* 0x000fea0003800000 */
[----:B------:R-:W-:Y:S01]  /*1db0*/  BPT.TRAP 0x1 ;  /* 0x000000040000795c */ /* 0x000fe20000300000 */
.L_x_28:
[----:B------:R-:W-:Y:S01]  /*1dc0*/  UIADD3 UR8, UR8, 0x1, URZ ;  /* 0x0000000108087890 */ /* 0x000fe2000fffe03f */
[C---:B------:R-:W-:Y:S01]  /*1dd0*/  ISETP.GT.AND P1, PT, R0.reuse, 0x1, PT ;  /* 0x000000010000780c */ /* 0x040fe20003f24270 */
[----:B------:R-:W-:Y:S01]  /*1de0*/  UIADD3 UR9, UR9, 0x1, URZ ;  /* 0x0000000109097890 */ /* 0x000fe2000fffe03f */
[----:B------:R-:W-:Y:S01]  /*1df0*/  VIADD R0, R0, 0xffffffff ;  /* 0xffffffff00007836 */ /* 0x000fe20000000000 */
[----:B------:R-:W-:Y:S02]  /*1e00*/  UISETP.NE.AND UP0, UPT, UR8, 0x1c, UPT ;  /* 0x0000001c0800788c */ /* 0x000fe4000bf05270 */
[----:B------:R-:W-:Y:S02]  /*1e10*/  UISETP.NE.AND UP1, UPT, UR9, 0x1c, UPT ;  /* 0x0000001c0900788c */ /* 0x000fe4000bf25270 */
[----:B------:R-:W-:Y:S02]  /*1e20*/  USEL UR4, URZ, 0x1, UP0 ;  /* 0x000000013f047887 */ /* 0x000fe40008000000 */
[----:B------:R-:W-:-:S02]  /*1e30*/  USEL UR8, UR8, URZ, UP0 ;  /* 0x0000003f08087287 */ /* 0x000fc40008000000 */
[----:B------:R-:W-:Y:S02]  /*1e40*/  USEL UR9, UR9, URZ, UP1 ;  /* 0x0000003f09097287 */ /* 0x000fe40008800000 */
[----:B------:R-:W-:Y:S01]  /*1e50*/  LOP3.LUT R5, R5, UR4, RZ, 0x3c, !PT ;  /* 0x0000000405057c12 */ /* 0x000fe2000f8e3cff */
[----:B------:R-:W-:Y:S09]  /*1e60*/  @P1 BRA `(.L_x_29) ;  /* 0xfffffffc00501947 */ /* 0x000ff2000383ffff */
.L_x_22:
[----:B------:R-:W3:Y:S01]  /*1e70*/  LDC R0, c[0x0][0x28c] ;  /* 0x0000a300ff007b82 */ /* 0x000ee20000000800 */
[----:B------:R4:W-:Y:S01]  /*1e80*/  SYNCS.ARRIVE.TRANS64.A1T0 RZ, [R62+UR47], RZ ;  /* 0x000000ff3eff79a7 */ /* 0x0009e2000810002f */
[----:B---3--:R-:W-:-:S13]  /*1e90*/  ISETP.GE.AND P1, PT, R0, 0x1, PT ;  /* 0x000000010000780c */ /* 0x008fda0003f26270 */
[----:B----4-:R-:W-:Y:S05]  /*1ea0*/  @!P1 BRA `(.L_x_30) ;  /* 0x0000000000349947 */ /* 0x010fea0003800000 */
[----:B------:R-:W-:Y:S05]  /*1eb0*/  @!P0 BRA `(.L_x_31) ;  /* 0x0000000000048947 */ /* 0x000fea0003800000 */
[----:B------:R-:W-:Y:S01]  /*1ec0*/  BPT.TRAP 0x1 ;  /* 0x000000040000795c */ /* 0x000fe20000300000 */
.L_x_31:
[----:B------:R-:W-:Y:S01]  /*1ed0*/  UIADD3 UR6, UR43, UR39, URZ ;  /* 0x000000272b067290 */ /* 0x000fe2000fffe03f */
[----:B------:R-:W-:-:S03]  /*1ee0*/  ISETP.GT.U32.AND P0, PT, R16, 0x1, PT ;  /* 0x000000011000780c */ /* 0x000fc60003f04070 */
[----:B------:R-:W-:-:S04]  /*1ef0*/  USHF.R.U32.HI UR4, URZ, 0x2, UR6 ;  /* 0x000000023f047899 */ /* 0x000fc80008011606 */
[----:B------:R-:W-:-:S04]  /*1f00*/  UIMAD.WIDE.U32 UR4, UR4, 0x24924925, URZ ;  /* 0x24924925040478a5 */ /* 0x000fc8000f8e003f */
[----:B------:R-:W-:-:S04]  /*1f10*/  UIMAD UR4, UR5, -0x1c, UR6 ;  /* 0xffffffe4050478a4 */ /* 0x000fc8000f8e0206 */
[----:B------:R-:W-:-:S04]  /*1f20*/  ULEA UR4, UR4, UR41, 0x3 ;  /* 0x0000002904047291 */ /* 0x000fc8000f8e183f */
[----:B------:R-:W-:-:S04]  /*1f30*/  UIADD3 UR4, UR4, 0xe0, URZ ;  /* 0x000000e004047890 */ /* 0x000fc8000fffe03f */
[----:B------:R-:W-:-:S09]  /*1f40*/  UPRMT UR4, URZ, 0x654, UR4 ;  /* 0x000006543f047896 */ /* 0x000fd20008000004 */
[----:B------:R-:W-:Y:S01]  /*1f50*/  SYNCS.ARRIVE.TRANS64.RED.A1T0 RZ, [UR4], RZ ;  /* 0x000000ffffff79a7 */ /* 0x000fe20008100404 */
[----:B------:R-:W-:Y:S05]  /*1f60*/  @P0 BRA `(.L_x_30) ;  /* 0x0000000000040947 */ /* 0x000fea0003800000 */
[----:B------:R-:W-:Y:S01]  /*1f70*/  BPT.TRAP 0x1 ;  /* 0x000000040000795c */ /* 0x000fe20000300000 */
.L_x_30:
[----:B------:R-:W-:Y:S01]  /*1f80*/  SHF.L.U32 R0, R71, 0x1f, RZ ;  /* 0x0000001f47007819 */ /* 0x000fe200000006ff */
[----:B------:R-:W-:Y:S01]  /*1f90*/  UIADD3 UR39, UR46, UR39, URZ ;  /* 0x000000272e277290 */ /* 0x000fe2000fffe03f */
[----:B------:R-:W3:Y:S01]  /*1fa0*/  LDC R7, c[0x0][0x288] ;  /* 0x0000a200ff077b82 */ /* 0x000ee20000000800 */
[----:B------:R-:W-:Y:S01]  /*1fb0*/  UISETP.GE.U32.AND UP1, UPT, UR46, 0x1c, UPT ;  /* 0x0000001c2e00788c */ /* 0x000fe2000bf26070 */
[----:B------:R-:W-:Y:S01]  /*1fc0*/  IMAD.SHL.U32 R8, R60, 0x2, RZ ;  /* 0x000000023c087824 */ /* 0x000fe200078e00ff */
[----:B------:R-:W-:Y:S02]  /*1fd0*/  UISETP.GT.U32.AND UP0, UPT, UR39, 0x1b, UPT ;  /* 0x0000001b2700788c */ /* 0x000fe4000bf04070 */
[----:B------:R-:W-:Y:S02]  /*1fe0*/  USHF.R.U32.HI UR4, URZ, 0x2, UR39 ;  /* 0x000000023f047899 */ /* 0x000fe40008011627 */
[----:B------:R-:W-:Y:S01]  /*1ff0*/  UISETP.LT.U32.AND UP0, UPT, UR46, 0x1c, UP0 ;  /* 0x0000001c2e00788c */ /* 0x000fe20008701070 */
[----:B------:R-:W4:Y:S01]  /*2000*/  SYNCS.PHASECHK.TRANS64.TRYWAIT P0, [R61+UR42+0x10], R0 ;  /* 0x000010003d0075a7 */ /* 0x000f22000800016a */
[----:B------:R-:W-:Y:S01]  /*2010*/  UIMAD.WIDE.U32 UR4, UR4, 0x24924925, URZ ;  /* 0x24924925040478a5 */ /* 0x000fe2000f8e003f */
[----:B------:R-:W-:Y:S01]  /*2020*/  SHF.R.S32.HI R9, RZ, 0x1f, R8 ;  /* 0x0000001fff097819 */ /* 0x000fe20000011408 */
[----:B------:R-:W-:-:S02]  /*2030*/  USEL UR6, URZ, 0x1, !UP0 ;  /* 0x000000013f067887 */ /* 0x000fc4000c000000 */
[----:B------:R-:W-:Y:S02]  /*2040*/  UIMAD UR39, UR5, -0x1c, UR39 ;  /* 0xffffffe4052778a4 */ /* 0x000fe4000f8e0227 */
[----:B------:R-:W-:-:S04]  /*2050*/  ULOP3.LUT UR38, UR38, UR6, URZ, 0x3c, !UPT ;  /* 0x0000000626267292 */ /* 0x000fc8000f8e3c3f */
[----:B------:R-:W-:Y:S01]  /*2060*/  @UP1 ULOP3.LUT UR38, UR38, 0x1, UR5, 0x78, !UPT ;  /* 0x0000000126261892 */ /* 0x000fe2000f8e7805 */
[----:B---34-:R-:W-:Y:S11]  /*2070*/  @!P0 BRA `(.L_x_32) ;  /* 0x0000004800288947 */ /* 0x018ff60003800000 */
.L_x_146:
[----:B---3--:R-:W-:Y:S01]  /*2080*/  IMAD.SHL.U32 R0, R19, 0x40, RZ ;  /* 0x0000004013007824 */ /* 0x008fe200078e00ff */
[----:B------:R-:W-:Y:S01]  /*2090*/  ULDC UR6, c[0x0][0x284] ;  /* 0x0000a10000067ab9 */ /* 0x000fe20000000800 */
[----:B------:R-:W-:Y:S01]  /*20a0*/  IMAD.SHL.U32 R14, R22, 0x40, RZ ;  /* 0x00000040160e7824 */ /* 0x000fe200078e00ff */
[----:B------:R-:W-:Y:S01]  /*20b0*/  SHF.R.S32.HI R11, RZ, 0x1f, R2 ;  /* 0x0000001fff0b7819 */ /* 0x000fe20000011402 */
[----:B------:R-:W-:Y:S01]  /*20c0*/  ULDC.64 UR4, c[0x0][0x5d0] ;  /* 0x0001740000047ab9 */ /* 0x000fe20000000a00 */
[----:B------:R-:W-:Y:S01]  /*20d0*/  ISETP.GE.AND P0, PT, R0, UR6, PT ;  /* 0x0000000600007c0c */ /* 0x000fe2000bf06270 */
[----:B--2---:R-:W-:Y:S01]  /*20e0*/  IMAD.WIDE.U32 R4, R2, UR4, R8 ;  /* 0x0000000402047c25 */ /* 0x004fe2000f8e0008 */
[----:B------:R-:W-:Y:S02]  /*20f0*/  SHF.R.S32.HI R15, RZ, 0x1f, R14 ;  /* 0x0000001fff0f7819 */ /* 0x000fe4000001140e */
[C---:B------:R-:W-:Y:S01]  /*2100*/  ISETP.GE.OR P0, PT, R14.reuse, R7, P0 ;  /* 0x000000070e00720c */ /* 0x040fe20000706670 */
[----:B-1----:R-:W-:Y:S01]  /*2110*/  IMAD R3, R11, UR4, RZ ;  /* 0x000000040b037c24 */ /* 0x002fe2000f8e02ff */
[----:B------:R-:W-:-:S03]  /*2120*/  IADD3 R4, P1, R14, R4, RZ ;  /* 0x000000040e047210 */ /* 0x000fc60007f3e0ff */
[----:B------:R-:W-:-:S05]  /*2130*/  IMAD R3, R2, UR5, R3 ;  /* 0x0000000502037c24 */ /* 0x000fca000f8e0203 */
[----:B------:R-:W-:-:S03]  /*2140*/  IADD3.X R5, R15, R5, R3, P1, !PT ;  /* 0x000000050f057210 */ /* 0x000fc60000ffe403 */
[----:B------:R-:W-:Y:S05]  /*2150*/  @P0 BRA `(.L_x_33) ;  /* 0x0000002000b00947 */ /* 0x000fea0003800000 */
[----:B------:R-:W1:Y:S01]  /*2160*/  LDC.64 R74, c[0x0][0x5c8] ;  /* 0x00017200ff4a7b82 */ /* 0x000e620000000a00 */
[----:B-----5:R-:W-:Y:S01]  /*2170*/  FSETP.NEU.AND P0, PT, R57, RZ, PT ;  /* 0x000000ff3900720b */ /* 0x020fe20003f0d000 */
[----:B------:R-:W-:Y:S01]  /*2180*/  IMAD R3, R60, -0x2, R7 ;  /* 0xfffffffe3c037824 */ /* 0x000fe200078e0207 */
[----:B------:R-:W-:Y:S01]  /*2190*/  BSSY B0, `(.L_x_33) ;  /* 0x0000228000007945 */ /* 0x000fe20003800000 */
[----:B------:R-:W-:-:S04]  /*21a0*/  IMAD.WIDE R66, R19, 0x40, R58 ;  /* 0x0000004013427825 */ /* 0x000fc800078e023a */
[----:B------:R-:W-:Y:S02]  /*21b0*/  IMAD.IADD R3, R3, 0x1, -R14 ;  /* 0x0000000103037824 */ /* 0x000fe400078e0a0e */
[----:B------:R-:W-:-:S03]  /*21c0*/  IMAD.IADD R0, R65, 0x1, -R0 ;  /* 0x0000000141007824 */ /* 0x000fc600078e0a00 */
[----:B------:R-:W-:-:S04]  /*21d0*/  ISETP.GT.AND P2, PT, R3, RZ, PT ;  /* 0x000000ff0300720c */ /* 0x000fc80003f44270 */
[----:B------:R-:W-:Y:S01]  /*21e0*/  ISETP.GT.AND P1, PT, R0, RZ, P2 ;  /* 0x000000ff0000720c */ /* 0x000fe20001724270 */
[-C--:B-1----:R-:W-:Y:S02]  /*21f0*/  IMAD R6, R67, R74.reuse, RZ ;  /* 0x0000004a43067224 */ /* 0x082fe400078e02ff */
[----:B------:R-:W-:-:S04]  /*2200*/  IMAD.WIDE.U32 R68, R66, R74, R4 ;  /* 0x0000004a42447225 */ /* 0x000fc800078e0004 */
[----:B------:R-:W-:-:S04]  /*2210*/  IMAD R5, R66, R75, R6 ;  /* 0x0000004b42057224 */ /* 0x000fc800078e0206 */
[----:B------:R-:W-:Y:S01]  /*2220*/  IMAD.IADD R7, R69, 0x1, R5 ;  /* 0x0000000145077824 */ /* 0x000fe200078e0205 */
[----:B------:R-:W-:Y:S06]  /*2230*/  @!P0 BRA `(.L_x_34) ;  /* 0x0000001400e48947 */ /* 0x000fec0003800000 */
[----:B------:R-:W1:Y:S01]  /*2240*/  LDC.64 R72, c[0x0][0x5b8] ;  /* 0x00016e00ff487b82 */ /* 0x000e620000000a00 */
[----:B------:R-:W-:-:S07]  /*2250*/  ULDC.64 UR4, c[0x0][0x5c0] ;  /* 0x0001700000047ab9 */ /* 0x000fce0000000a00 */
[----:B------:R-:W2:Y:S08]  /*2260*/  LDC.64 R76, c[0x0][0x5b0] ;  /* 0x00016c00ff4c7b82 */ /* 0x000eb00000000a00 */
[----:B------:R-:W0:Y:S01]  /*2270*/  LDC.64 R78, c[0x0][0x5a8] ;  /* 0x00016a00ff4e7b82 */ /* 0x000e220000000a00 */
[-C--:B-1----:R-:W-:Y:S02]  /*2280*/  IMAD R6, R11, R72.reuse, RZ ;  /* 0x000000480b067224 */ /* 0x082fe400078e02ff */
[----:B------:R-:W-:-:S04]  /*2290*/  IMAD.WIDE.U32 R4, R2, R72, R8 ;  /* 0x0000004802047225 */ /* 0x000fc800078e0008 */
[----:B------:R-:W-:Y:S01]  /*22a0*/  IMAD R69, R2, R73, R6 ;  /* 0x0000004902457224 */ /* 0x000fe200078e0206 */
[----:B------:R-:W-:Y:S01]  /*22b0*/  IADD3 R10, P0, R14, R4, RZ ;  /* 0x000000040e0a7210 */ /* 0x000fe20007f1e0ff */
[----:B--2---:R-:W-:-:S03]  /*22c0*/  IMAD R4, R67, R76, RZ ;  /* 0x0000004c43047224 */ /* 0x004fc600078e02ff */
[----:B------:R-:W-:Y:S01]  /*22d0*/  IADD3.X R11, R15, R5, R69, P0, !PT ;  /* 0x000000050f0b7210 */ /* 0x000fe200007fe445 */
[C---:B------:R-:W-:Y:S02]  /*22e0*/  IMAD R73, R66.reuse, R77, R4 ;  /* 0x0000004d42497224 */ /* 0x040fe400078e0204 */
[----:B------:R-:W-:-:S04]  /*22f0*/  IMAD.WIDE.U32 R4, R66, R76, R10 ;  /* 0x0000004c42047225 */ /* 0x000fc800078e000a */
[----:B------:R-:W-:Y:S01]  /*2300*/  IMAD.IADD R5, R5, 0x1, R73 ;  /* 0x0000000105057824 */ /* 0x000fe200078e0249 */
[----:B0-----:R-:W-:-:S04]  /*2310*/  LEA R12, P0, R4, R78, 0x1 ;  /* 0x0000004e040c7211 */ /* 0x001fc800078008ff */
[----:B------:R-:W-:-:S05]  /*2320*/  LEA.HI.X R13, R4, R79, R5, 0x1, P0 ;  /* 0x0000004f040d7211 */ /* 0x000fca00000f0c05 */
[----:B------:R-:W2:Y:S01]  /*2330*/  @P1 LDG.E.LTC128B.U16 R19, desc[UR36][R12.64] ;  /* 0x000000240c131981 */ /* 0x000ea2000c1e1520 */
[----:B------:R-:W-:Y:S01]  /*2340*/  IMAD.WIDE.U32 R4, R66, R76, R14 ;  /* 0x0000004c42047225 */ /* 0x000fe200078e000e */
[----:B------:R-:W-:Y:S02]  /*2350*/  BSSY B1, `(.L_x_35) ;  /* 0x0000015000017945 */ /* 0x000fe40003800000 */
[----:B------:R-:W-:-:S04]  /*2360*/  IADD3 R20, P0, R8, R4, RZ ;  /* 0x0000000408147210 */ /* 0x000fc80007f1e0ff */
[----:B------:R-:W-:Y:S02]  /*2370*/  IADD3.X R21, R9, R73, R5, P0, !PT ;  /* 0x0000004909157210 */ /* 0x000fe400007fe405 */
[----:B------:R-:W-:Y:S01]  /*2380*/  LEA R6, P0, R68, UR4, 0x1 ;  /* 0x0000000444067c11 */ /* 0x000fe2000f8008ff */
[----:B------:R-:W-:-:S03]  /*2390*/  IMAD.WIDE.U32 R20, R2, R72, R20 ;  /* 0x0000004802147225 */ /* 0x000fc600078e0014 */
[----:B------:R-:W-:Y:S02]  /*23a0*/  LEA.HI.X R7, R68, UR5, R7, 0x1, P0 ;  /* 0x0000000544077c11 */ /* 0x000fe400080f0c07 */
[----:B------:R-:W-:-:S04]  /*23b0*/  ISETP.GT.AND P0, PT, R3, 0x1, PT ;  /* 0x000000010300780c */ /* 0x000fc80003f04270 */
[----:B------:R-:W-:Y:S01]  /*23c0*/  ISETP.GT.AND P3, PT, R0, RZ, P0 ;  /* 0x000000ff0000720c */ /* 0x000fe20000764270 */
[----:B--2---:R-:W-:-:S05]  /*23d0*/  HADD2.F32 R4, -RZ, R19.H0_H0 ;  /* 0x20000013ff047230 */ /* 0x004fca0000004100 */
[----:B------:R-:W-:Y:S01]  /*23e0*/  FMUL R5, R4, R57 ;  /* 0x0000003904057220 */ /* 0x000fe20000400000 */
[----:B------:R-:W-:-:S03]  /*23f0*/  LEA R4, P4, R20, R78, 0x1 ;  /* 0x0000004e14047211 */ /* 0x000fc600078808ff */
[----:B------:R-:W-:-:S05]  /*2400*/  FFMA R5, R24, R56, R5 ;  /* 0x0000003818057223 */ /* 0x000fca0000000005 */
[----:B------:R-:W-:Y:S01]  /*2410*/  F2FP.F16.F32.PACK_AB R12, RZ, R5 ;  /* 0x00000005ff0c723e */ /* 0x000fe200000000ff */
[----:B------:R-:W-:-:S03]  /*2420*/  IMAD.IADD R5, R69, 0x1, R21 ;  /* 0x0000000145057824 */ /* 0x000fc600078e0215 */
[----:B------:R-:W-:Y:S01]  /*2430*/  PRMT R13, R12, 0x7610, R13 ;  /* 0x000076100c0d7816 */ /* 0x000fe2000000000d */
[----:B------:R-:W-:Y:S01]  /*2440*/  IMAD.SHL.U32 R12, R76, 0x8, RZ ;  /* 0x000000084c0c7824 */ /* 0x000fe200078e00ff */
[----:B------:R-:W-:-:S03]  /*2450*/  LEA.HI.X R5, R20, R79, R5, 0x1, P4 ;  /* 0x0000004f14057211 */ /* 0x000fc600020f0c05 */
[----:B------:R0:W-:Y:S02]  /*2460*/  @P1 STG.E.U16 desc[UR36][R6.64], R13 ;  /* 0x0000000d06001986 */ /* 0x0001e4000c101524 */
[----:B0-----:R-:W-:Y:S01]  /*2470*/  SHF.L.U64.HI R13, R76, 0x3, R77 ;  /* 0x000000034c0d7819 */ /* 0x001fe2000001024d */
[----:B------:R-:W-:Y:S06]  /*2480*/  @!P3 BRA `(.L_x_36) ;  /* 0x000000000004b947 */ /* 0x000fec0003800000 */
[----:B------:R0:W5:Y:S02]  /*2490*/  LDG.E.LTC128B.U16 R19, desc[UR36][R4.64+0x2] ;  /* 0x0000022404137981 */ /* 0x000164000c1e1520 */
.L_x_36:
[----:B------:R-:W-:Y:S05]  /*24a0*/  BSYNC B1 ;  /* 0x0000000000017941 */ /* 0x000fea0003800000 */
.L_x_35:
[----:B-----5:R-:W-:Y:S01]  /*24b0*/  HADD2.F32 R20, -RZ, R19.H0_H0 ;  /* 0x20000013ff147230 */ /* 0x020fe20000004100 */
[----:B------:R-:W-:Y:S01]  /*24c0*/  ISETP.GT.AND P2, PT, R0, 0x8, P2 ;  /* 0x000000080000780c */ /* 0x000fe20001744270 */
[----:B------:R-:W-:-:S04]  /*24d0*/  IMAD.WIDE.U32 R66, R66, R76, R12 ;  /* 0x0000004c42427225 */ /* 0x000fc800078e000c */
[----:B------:R-:W-:Y:S01]  /*24e0*/  FMUL R20, R20, R57 ;  /* 0x0000003914147220 */ /* 0x000fe20000400000 */
[----:B------:R-:W-:Y:S01]  /*24f0*/  IMAD.IADD R73, R73, 0x1, R67 ;  /* 0x0000000149497824 */ /* 0x000fe200078e0243 */
[----:B------:R-:W-:Y:S02]  /*2500*/  IADD3 R10, P1, R10, R66, RZ ;  /* 0x000000420a0a7210 */ /* 0x000fe40007f3e0ff */
[----:B------:R-:W-:-:S03]  /*2510*/  FFMA R20, R25, R56, R20 ;  /* 0x0000003819147223 */ /* 0x000fc60000000014 */
[----:B------:R-:W-:Y:S01]  /*2520*/  IMAD.X R11, R73, 0x1, R11, P1 ;  /* 0x00000001490b7824 */ /* 0x000fe200008e060b */
[C---:B------:R-:W-:Y:S02]  /*2530*/  LEA R12, P1, R10.reuse, R78, 0x1 ;  /* 0x0000004e0a0c7211 */ /* 0x040fe400078208ff */
[----:B------:R-:W-:Y:S02]  /*2540*/  F2FP.F16.F32.PACK_AB R20, RZ, R20 ;  /* 0x00000014ff14723e */ /* 0x000fe400000000ff */
[----:B------:R-:W-:-:S03]  /*2550*/  LEA.HI.X R13, R10, R79, R11, 0x1, P1 ;  /* 0x0000004f0a0d7211 */ /* 0x000fc600008f0c0b */
[----:B------:R1:W-:Y:S04]  /*2560*/  @P3 STG.E.U16 desc[UR36][R6.64+0x2], R20 ;  /* 0x0000021406003986 */ /* 0x0003e8000c101524 */
[----:B------:R-:W2:Y:S01]  /*2570*/  @P2 LDG.E.LTC128B.U16 R19, desc[UR36][R12.64] ;  /* 0x000000240c132981 */ /* 0x000ea2000c1e1520 */
[----:B------:R-:W-:Y:S01]  /*2580*/  IADD3 R14, P1, P3, R8, R66, R14 ;  /* 0x00000042080e7210 */ /* 0x000fe20007b3e00e */
[----:B------:R-:W-:Y:S01]  /*2590*/  BSSY B1, `(.L_x_37) ;  /* 0x0000011000017945 */ /* 0x000fe20003800000 */
[C---:B------:R-:W-:Y:S02]  /*25a0*/  SHF.L.U64.HI R11, R74.reuse, 0x4, R75 ;  /* 0x000000044a0b7819 */ /* 0x040fe4000001024b */
[----:B------:R-:W-:Y:S02]  /*25b0*/  IADD3.X R15, R9, R73, R15, P1, P3 ;  /* 0x00000049090f7210 */ /* 0x000fe40000fe640f */
[----:B------:R-:W-:-:S02]  /*25c0*/  LEA R10, P1, R74, R6, 0x4 ;  /* 0x000000064a0a7211 */ /* 0x000fc400078220ff */
[----:B------:R-:W-:Y:S01]  /*25d0*/  ISETP.GT.AND P0, PT, R0, 0x8, P0 ;  /* 0x000000080000780c */ /* 0x000fe20000704270 */
[----:B------:R-:W-:-:S04]  /*25e0*/  IMAD.WIDE.U32 R14, R2, R72, R14 ;  /* 0x00000048020e7225 */ /* 0x000fc800078e000e */
[----:B------:R-:W-:Y:S02]  /*25f0*/  IMAD.X R11, R11, 0x1, R7, P1 ;  /* 0x000000010b0b7824 */ /* 0x000fe400008e0607 */
[----:B------:R-:W-:Y:S02]  /*2600*/  IMAD.IADD R2, R69, 0x1, R15 ;  /* 0x0000000145027824 */ /* 0x000fe400078e020f */
[----:B--2---:R-:W-:-:S05]  /*2610*/  HADD2.F32 R8, -RZ, R19.H0_H0 ;  /* 0x20000013ff087230 */ /* 0x004fca0000004100 */
[----:B------:R-:W-:Y:S01]  /*2620*/  FMUL R9, R8, R57 ;  /* 0x0000003908097220 */ /* 0x000fe20000400000 */
[----:B------:R-:W-:-:S03]  /*2630*/  LEA R8, P3, R14, R78, 0x1 ;  /* 0x0000004e0e087211 */ /* 0x000fc600078608ff */
[----:B------:R-:W-:-:S05]  /*2640*/  FFMA R9, R26, R56, R9 ;  /* 0x000000381a097223 */ /* 0x000fca0000000009 */
[----:B------:R-:W-:Y:S02]  /*2650*/  F2FP.F16.F32.PACK_AB R12, RZ, R9 ;  /* 0x00000009ff0c723e */ /* 0x000fe400000000ff */
[----:B------:R-:W-:-:S03]  /*2660*/  LEA.HI.X R9, R14, R79, R2, 0x1, P3 ;  /* 0x0000004f0e097211 */ /* 0x000fc600018f0c02 */
[----:B------:R1:W-:Y:S01]  /*2670*/  @P2 STG.E.U16 desc[UR36][R10.64], R12 ;  /* 0x0000000c0a002986 */ /* 0x0003e2000c101524 */
[----:B------:R-:W-:Y:S05]  /*2680*/  @!P0 BRA `(.L_x_38) ;  /* 0x0000000000048947 */ /* 0x000fea0003800000 */
[----:B------:R2:W5:Y:S02]  /*2690*/  LDG.E.LTC128B.U16 R19, desc[UR36][R8.64+0x2] ;  /* 0x0000022408137981 */ /* 0x000564000c1e1520 */
.L_x_38:
[----:B------:R-:W-:Y:S05]  /*26a0*/  BSYNC B1 ;  /* 0x0000000000017941 */ /* 0x000fea0003800000 */
.L_x_37:
[----:B-----5:R-:W-:Y:S01]  /*26b0*/  HADD2.F32 R2, -RZ, R19.H0_H0 ;  /* 0x20000013ff027230 */ /* 0x020fe20000004100 */
[----:B------:R-:W-:Y:S01]  /*26c0*/  ISETP.GT.AND P1, PT, R3, 0x8, PT ;  /* 0x000000080300780c */ /* 0x000fe20003f24270 */
[----:B------:R-:W-:Y:S03]  /*26d0*/  BSSY B1, `(.L_x_39) ;  /* 0x0000008000017945 */ /* 0x000fe60003800000 */
[----:B------:R-:W-:Y:S01]  /*26e0*/  FMUL R2, R2, R57 ;  /* 0x0000003902027220 */ /* 0x000fe20000400000 */
[----:B------:R-:W-:-:S03]  /*26f0*/  ISETP.GT.AND P2, PT, R0, RZ, P1 ;  /* 0x000000ff0000720c */ /* 0x000fc60000f44270 */
[----:B------:R-:W-:-:S05]  /*2700*/  FFMA R2, R27, R56, R2 ;  /* 0x000000381b027223 */ /* 0x000fca0000000002 */
[----:B------:R-:W-:-:S05]  /*2710*/  F2FP.F16.F32.PACK_AB R2, RZ, R2 ;  /* 0x00000002ff02723e */ /* 0x000fca00000000ff */
[----:B------:R3:W-:Y:S01]  /*2720*/  @P0 STG.E.U16 desc[UR36][R10.64+0x2], R2 ;  /* 0x000002020a000986 */ /* 0x0007e2000c101524 */
[----:B------:R-:W-:Y:S05]  /*2730*/  @!P2 BRA `(.L_x_40) ;  /* 0x000000000004a947 */ /* 0x000fea0003800000 */
[----:B------:R4:W5:Y:S02]  /*2740*/  LDG.E.LTC128B.U16 R19, desc[UR36][R4.64+0x10] ;  /* 0x0000102404137981 */ /* 0x000964000c1e1520 */
.L_x_40:
[----:B------:R-:W-:Y:S05]  /*2750*/  BSYNC B1 ;  /* 0x0000000000017941 */ /* 0x000fea0003800000 */
.L_x_39:
[----:B---3-5:R-:W-:Y:S01]  /*2760*/  HADD2.F32 R2, -RZ, R19.H0_H0 ;  /* 0x20000013ff027230 */ /* 0x028fe20000004100 */
        /* <DEDUP_REMOVED lines=9> */
.L_x_42:
[----:B------:R-:W-:Y:S05]  /*2800*/  BSYNC B1 ;  /* 0x0000000000017941 */ /* 0x000fea0003800000 */
.L_x_41:
[----:B-----5:R-:W-:Y:S01]  /*2810*/  HADD2.F32 R2, -RZ, R19.H0_H0 ;  /* 0x20000013ff027230 */ /* 0x020fe20000004100 */
[----:B------:R-:W-:Y:S01]  /*2820*/  ISETP.GT.AND P1, PT, R0, 0x8, P1 ;  /* 0x000000080000780c */ /* 0x000fe20000f24270 */
[----:B------:R-:W-:Y:S03]  /*2830*/  BSSY B1, `(.L_x_43) ;  /* 0x0000007000017945 */ /* 0x000fe60003800000 */
[----:B------:R-:W-:-:S04]  /*2840*/  FMUL R2, R2, R57 ;  /* 0x0000003902027220 */ /* 0x000fc80000400000 */
[----:B------:R-:W-:-:S05]  /*2850*/  FFMA R2, R29, R56, R2 ;  /* 0x000000381d027223 */ /* 0x000fca0000000002 */
[----:B------:R-:W-:-:S05]  /*2860*/  F2FP.F16.F32.PACK_AB R2, RZ, R2 ;  /* 0x00000002ff02723e */ /* 0x000fca00000000ff */
[----:B------:R0:W-:Y:S01]  /*2870*/  @P3 STG.E.U16 desc[UR36][R6.64+0x12], R2 ;  /* 0x0000120206003986 */ /* 0x0001e2000c101524 */
[----:B------:R-:W-:Y:S05]  /*2880*/  @!P1 BRA `(.L_x_44) ;  /* 0x0000000000049947 */ /* 0x000fea0003800000 */
[----:B------:R0:W5:Y:S02]  /*2890*/  LDG.E.LTC128B.U16 R19, desc[UR36][R8.64+0x10] ;  /* 0x0000102408137981 */ /* 0x000164000c1e1520 */
.L_x_44:
[----:B------:R-:W-:Y:S05]  /*28a0*/  BSYNC B1 ;  /* 0x0000000000017941 */ /* 0x000fea0003800000 */
.L_x_43:
[----:B0----5:R-:W-:Y:S01]  /*28b0*/  HADD2.F32 R2, -RZ, R19.H0_H0 ;  /* 0x20000013ff027230 */ /* 0x021fe20000004100 */
[----:B------:R-:W-:Y:S01]  /*28c0*/  ISETP.GT.AND P0, PT, R0, 0x8, P0 ;  /* 0x000000080000780c */ /* 0x000fe20000704270 */
[----:B------:R-:W-:Y:S03]  /*28d0*/  BSSY B1, `(.L_x_45) ;  /* 0x0000007000017945 */ /* 0x000fe60003800000 */
[----:B---3--:R-:W-:-:S04]  /*28e0*/  FMUL R13, R2, R57 ;  /* 0x00000039020d7220 */ /* 0x008fc80000400000 */
[----:B------:R-:W-:-:S05]  /*28f0*/  FFMA R13, R30, R56, R13 ;  /* 0x000000381e0d7223 */ /* 0x000fca000000000d */
[----:B------:R-:W-:-:S05]  /*2900*/  F2FP.F16.F32.PACK_AB R13, RZ, R13 ;  /* 0x0000000dff0d723e */ /* 0x000fca00000000ff */
[----:B------:R0:W-:Y:S01]  /*2910*/  @P1 STG.E.U16 desc[UR36][R10.64+0x10], R13 ;  /* 0x0000100d0a001986 */ /* 0x0001e2000c101524 */
[----:B------:R-:W-:Y:S05]  /*2920*/  @!P0 BRA `(.L_x_46) ;  /* 0x0000000000048947 */ /* 0x000fea0003800000 */
[----:B------:R3:W5:Y:S02]  /*2930*/  LDG.E.LTC128B.U16 R19, desc[UR36][R8.64+0x12] ;  /* 0x0000122408137981 */ /* 0x000764000c1e1520 */
.L_x_46:
[----:B------:R-:W-:Y:S05]  /*2940*/  BSYNC B1 ;  /* 0x0000000000017941 */ /* 0x000fea0003800000 */
.L_x_45:
        /* <DEDUP_REMOVED lines=10> */
.L_x_48:
[----:B------:R-:W-:Y:S05]  /*29f0*/  BSYNC B1 ;  /* 0x0000000000017941 */ /* 0x000fea0003800000 */
.L_x_47:
[----:B0----5:R-:W-:Y:S01]  /*2a00*/  HADD2.F32 R2, -RZ, R19.H0_H0 ;  /* 0x20000013ff027230 */ /* 0x021fe20000004100 */
        /* <DEDUP_REMOVED lines=9> */
.L_x_50:
[----:B------:R-:W-:Y:S05]  /*2aa0*/  BSYNC B1 ;  /* 0x0000000000017941 */ /* 0x000fea0003800000 */
.L_x_49:
        /* <DEDUP_REMOVED lines=9> */
.L_x_52:
[----:B------:R-:W-:Y:S05]  /*2b40*/  BSYNC B1 ;  /* 0x0000000000017941 */ /* 0x000fea0003800000 */
.L_x_51:
[----:B0----5:R-:W-:Y:S01]  /*2b50*/  HADD2.F32 R2, -RZ, R19.H0_H0 ;  /* 0x20000013ff027230 */ /* 0x021fe20000004100 */
        /* <DEDUP_REMOVED lines=8> */
.L_x_54:
[----:B------:R-:W-:Y:S05]  /*2be0*/  BSYNC B1 ;  /* 0x0000000000017941 */ /* 0x000fea0003800000 */
.L_x_53:
        /* <DEDUP_REMOVED lines=10> */
.L_x_56:
[----:B------:R-:W-:Y:S05]  /*2c90*/  BSYNC B1 ;  /* 0x0000000000017941 */ /* 0x000fea0003800000 */
.L_x_55:
        /* <DEDUP_REMOVED lines=10> */
.L_x_58:
[----:B------:R-:W-:Y:S05]  /*2d40*/  BSYNC B1 ;  /* 0x0000000000017941 */ /* 0x000fea0003800000 */
.L_x_57:
        /* <DEDUP_REMOVED lines=9> */
.L_x_60:
[----:B------:R-:W-:Y:S05]  /*2de0*/  BSYNC B1 ;  /* 0x0000000000017941 */ /* 0x000fea0003800000 */
.L_x_59:
        /* <DEDUP_REMOVED lines=9> */
.L_x_62:
[----:B------:R-:W-:Y:S05]  /*2e80*/  BSYNC B1 ;  /* 0x0000000000017941 */ /* 0x000fea0003800000 */
.L_x_61:
        /* <DEDUP_REMOVED lines=10> */
.L_x_64:
[----:B------:R-:W-:Y:S05]  /*2f30*/  BSYNC B1 ;  /* 0x0000000000017941 */ /* 0x000fea0003800000 */
.L_x_63:
        /* <DEDUP_REMOVED lines=10> */
.L_x_66:
[----:B------:R-:W-:Y:S05]  /*2fe0*/  BSYNC B1 ;  /* 0x0000000000017941 */ /* 0x000fea0003800000 */
.L_x_65:
        /* <DEDUP_REMOVED lines=9> */
.L_x_68:
[----:B------:R-:W-:Y:S05]  /*3080*/  BSYNC B1 ;  /* 0x0000000000017941 */ /* 0x000fea0003800000 */
.L_x_67:
        /* <DEDUP_REMOVED lines=9> */
.L_x_70:
[----:B------:R-:W-:Y:S05]  /*3120*/  BSYNC B1 ;  /* 0x0000000000017941 */ /* 0x000fea0003800000 */
.L_x_69:
        /* <DEDUP_REMOVED lines=10> */
.L_x_72:
[----:B------:R-:W-:Y:S05]  /*31d0*/  BSYNC B1 ;  /* 0x0000000000017941 */ /* 0x000fea0003800000 */
.L_x_71:
        /* <DEDUP_REMOVED lines=10> */
.L_x_74:
[----:B------:R-:W-:Y:S05]  /*3280*/  BSYNC B1 ;  /* 0x0000000000017941 */ /* 0x000fea0003800000 */
.L_x_73:
        /* <DEDUP_REMOVED lines=9> */
.L_x_76:
[----:B------:R-:W-:Y:S05]  /*3320*/  BSYNC B1 ;  /* 0x0000000000017941 */ /* 0x000fea0003800000 */
.L_x_75:
        /* <DEDUP_REMOVED lines=9> */
.L_x_78:
[----:B------:R-:W-:Y:S05]  /*33c0*/  BSYNC B1 ;  /* 0x0000000000017941 */ /* 0x000fea0003800000 */
.L_x_77:
        /* <DEDUP_REMOVED lines=10> */
.L_x_80:
[----:B------:R-:W-:Y:S05]  /*3470*/  BSYNC B1 ;  /* 0x0000000000017941 */ /* 0x000fea0003800000 */
.L_x_79:
        /* <DEDUP_REMOVED lines=10> */
.L_x_82:
[----:B------:R-:W-:Y:S05]  /*3520*/  BSYNC B1 ;  /* 0x0000000000017941 */ /* 0x000fea0003800000 */
.L_x_81:
        /* <DEDUP_REMOVED lines=9> */
.L_x_84:
[----:B------:R-:W-:Y:S05]  /*35c0*/  BSYNC B1 ;  /* 0x0000000000017941 */ /* 0x000fea0003800000 */
.L_x_83:
        /* <DEDUP_REMOVED lines=9> */
.L_x_86:
[----:B------:R-:W-:Y:S05]  /*3660*/  BSYNC B1 ;  /* 0x0000000000017941 */ /* 0x000fea0003800000 */
.L_x_85:
        /* <DEDUP_REMOVED lines=10> */
.L_x_88:
[----:B------:R-:W-:Y:S05]  /*3710*/  BSYNC B1 ;  /* 0x0000000000017941 */ /* 0x000fea0003800000 */
.L_x_87:
[----:B0----5:R-:W-:Y:S01]  /*3720*/  HADD2.F32 R2, -RZ, R19.H0_H0 ;  /* 0x20000013ff027230 */ /* 0x021fe20000004100 */
[----:B------:R-:W-:Y:S01]  /*3730*/  ISETP.GT.AND P0, PT, R3, 0x39, PT ;  /* 0x000000390300780c */ /* 0x000fe20003f04270 */
[----:B------:R-:W-:Y:S01]  /*3740*/  @P2 IMAD.MOV.U32 R3, RZ, RZ, R7 ;  /* 0x000000ffff032224 */ /* 0x000fe200078e0007 */
[----:B------:R-:W-:Y:S02]  /*3750*/  BSSY B1, `(.L_x_89) ;  /* 0x0000009000017945 */ /* 0x000fe40003800000 */
[----:B------:R-:W-:Y:S01]  /*3760*/  FMUL R13, R2, R57 ;  /* 0x00000039020d7220 */ /* 0x000fe20000400000 */
[----:B------:R-:W-:Y:S01]  /*3770*/  @P2 IMAD.MOV.U32 R2, RZ, RZ, R6 ;  /* 0x000000ffff022224 */ /* 0x000fe200078e0006 */
[----:B------:R-:W-:Y:S02]  /*3780*/  ISETP.GT.AND P3, PT, R0, RZ, P0 ;  /* 0x000000ff0000720c */ /* 0x000fe40000764270 */
[----:B------:R-:W-:-:S05]  /*3790*/  FFMA R13, R52, R56, R13 ;  /* 0x00000038340d7223 */ /* 0x000fca000000000d */
[----:B------:R-:W-:-:S05]  /*37a0*/  F2FP.F16.F32.PACK_AB R13, RZ, R13 ;  /* 0x0000000dff0d723e */ /* 0x000fca00000000ff */
[----:B------:R0:W-:Y:S01]  /*37b0*/  @P2 STG.E.U16 desc[UR36][R2.64+0x70], R13 ;  /* 0x0000700d02002986 */ /* 0x0001e2000c101524 */
[----:B------:R-:W-:Y:S05]  /*37c0*/  @!P3 BRA `(.L_x_90) ;  /* 0x000000000004b947 */ /* 0x000fea0003800000 */
[----:B------:R0:W5:Y:S02]  /*37d0*/  LDG.E.LTC128B.U16 R19, desc[UR36][R4.64+0x72] ;  /* 0x0000722404137981 */ /* 0x000164000c1e1520 */
.L_x_90:
[----:B------:R-:W-:Y:S05]  /*37e0*/  BSYNC B1 ;  /* 0x0000000000017941 */ /* 0x000fea0003800000 */
.L_x_89:
        /* <DEDUP_REMOVED lines=9> */
.L_x_92:
[----:B------:R-:W-:Y:S05]  /*3880*/  BSYNC B1 ;  /* 0x0000000000017941 */ /* 0x000fea0003800000 */
.L_x_91:
[----:B0----5:R-:W-:Y:S01]  /*3890*/  HADD2.F32 R2, -RZ, R19.H0_H0 ;  /* 0x20000013ff027230 */ /* 0x021fe20000004100 */
[----:B------:R-:W-:Y:S01]  /*38a0*/  ISETP.GT.AND P0, PT, R0, 0x8, P0 ;  /* 0x000000080000780c */ /* 0x000fe20000704270 */
[----:B------:R-:W-:Y:S03]  /*38b0*/  BSSY B1, `(.L_x_93) ;  /* 0x000000a000017945 */ /* 0x000fe60003800000 */
[----:B------:R-:W-:Y:S01]  /*38c0*/  FMUL R3, R2, R57 ;  /* 0x0000003902037220 */ /* 0x000fe20000400000 */
[----:B------:R-:W-:-:S03]  /*38d0*/  @P1 IMAD.MOV.U32 R2, RZ, RZ, R10 ;  /* 0x000000ffff021224 */ /* 0x000fc600078e000a */
[----:B------:R-:W-:-:S05]  /*38e0*/  FFMA R3, R54, R56, R3 ;  /* 0x0000003836037223 */ /* 0x000fca0000000003 */
[----:B------:R-:W-:-:S04]  /*38f0*/  F2FP.F16.F32.PACK_AB R3, RZ, R3 ;  /* 0x00000003ff03723e */ /* 0x000fc800000000ff */
[----:B----4-:R-:W-:Y:S01]  /*3900*/  PRMT R4, R3, 0x7610, R4 ;  /* 0x0000761003047816 */ /* 0x010fe20000000004 */
[----:B------:R-:W-:-:S05]  /*3910*/  @P1 IMAD.MOV.U32 R3, RZ, RZ, R11 ;  /* 0x000000ffff031224 */ /* 0x000fca00078e000b */
[----:B------:R0:W-:Y:S01]  /*3920*/  @P1 STG.E.U16 desc[UR36][R2.64+0x70], R4 ;  /* 0x0000700402001986 */ /* 0x0001e2000c101524 */
[----:B------:R-:W-:Y:S05]  /*3930*/  @!P0 BRA `(.L_x_94) ;  /* 0x0000000000048947 */ /* 0x000fea0003800000 */
[----:B------:R4:W5:Y:S02]  /*3940*/  LDG.E.LTC128B.U16 R19, desc[UR36][R8.64+0x72] ;  /* 0x0000722408137981 */ /* 0x000964000c1e1520 */
.L_x_94:
[----:B------:R-:W-:Y:S05]  /*3950*/  BSYNC B1 ;  /* 0x0000000000017941 */ /* 0x000fea0003800000 */
.L_x_93:
[----:B------:R-:W-:Y:S05]  /*3960*/  @!P0 BRA `(.L_x_95) ;  /* 0x0000000800a88947 */ /* 0x000fea0003800000 */
[----:B-----5:R-:W-:-:S05]  /*3970*/  HADD2.F32 R0, -RZ, R19.H0_H0 ;  /* 0x20000013ff007230 */ /* 0x020fca0000004100 */
[----:B------:R-:W-:-:S04]  /*3980*/  FMUL R0, R0, R57 ;  /* 0x0000003900007220 */ /* 0x000fc80000400000 */
[----:B------:R-:W-:-:S05]  /*3990*/  FFMA R0, R55, R56, R0 ;  /* 0x0000003837007223 */ /* 0x000fca0000000000 */
[----:B------:R-:W-:-:S05]  /*39a0*/  F2FP.F16.F32.PACK_AB R0, RZ, R0 ;  /* 0x00000000ff00723e */ /* 0x000fca00000000ff */
[----:B------:R0:W-:Y:S01]  /*39b0*/  STG.E.U16 desc[UR36][R10.64+0x72], R0 ;  /* 0x000072000a007986 */ /* 0x0001e2000c101524 */
[----:B------:R-:W-:Y:S05]  /*39c0*/  BRA `(.L_x_95) ;  /* 0x0000000800907947 */ /* 0x000fea0003800000 */
.L_x_34:
[----:B------:R-:W-:Y:S01]  /*39d0*/  ISETP.GT.AND P0, PT, R3, 0x1, PT ;  /* 0x000000010300780c */ /* 0x000fe20003f04270 */
[----:B------:R-:W-:Y:S01]  /*39e0*/  ULDC.64 UR4, c[0x0][0x5c0] ;  /* 0x0001700000047ab9 */ /* 0x000fe20000000a00 */
[-C--:B------:R-:W-:Y:S01]  /*39f0*/  FMUL R24, R24, R56.reuse ;  /* 0x0000003818187220 */ /* 0x080fe20000400000 */
[-C--:B------:R-:W-:Y:S01]  /*3a00*/  FMUL R25, R25, R56.reuse ;  /* 0x0000003819197220 */ /* 0x080fe20000400000 */
[----:B------:R-:W-:Y:S01]  /*3a10*/  ISETP.GT.AND P3, PT, R0, RZ, P0 ;  /* 0x000000ff0000720c */ /* 0x000fe20000764270 */
[-C--:B------:R-:W-:Y:S01]  /*3a20*/  FMUL R26, R26, R56.reuse ;  /* 0x000000381a1a7220 */ /* 0x080fe20000400000 */
[----:B------:R-:W-:Y:S01]  /*3a30*/  LEA R4, P4, R68, UR4, 0x1 ;  /* 0x0000000444047c11 */ /* 0x000fe2000f8808ff */
[----:B------:R-:W-:Y:S01]  /*3a40*/  FMUL R27, R27, R56 ;  /* 0x000000381b1b7220 */ /* 0x000fe20000400000 */
[----:B------:R-:W-:Y:S01]  /*3a50*/  F2FP.F16.F32.PACK_AB R24, RZ, R24 ;  /* 0x00000018ff18723e */ /* 0x000fe200000000ff */
[-C--:B------:R-:W-:Y:S01]  /*3a60*/  FMUL R28, R28, R56.reuse ;  /* 0x000000381c1c7220 */ /* 0x080fe20000400000 */
[----:B------:R-:W-:Y:S01]  /*3a70*/  LEA.HI.X R5, R68, UR5, R7, 0x1, P4 ;  /* 0x0000000544057c11 */ /* 0x000fe2000a0f0c07 */
[-C--:B------:R-:W-:Y:S01]  /*3a80*/  FMUL R29, R29, R56.reuse ;  /* 0x000000381d1d7220 */ /* 0x080fe20000400000 */
[----:B------:R-:W-:Y:S01]  /*3a90*/  F2FP.F16.F32.PACK_AB R25, RZ, R25 ;  /* 0x00000019ff19723e */ /* 0x000fe200000000ff */
[-C--:B------:R-:W-:Y:S01]  /*3aa0*/  FMUL R30, R30, R56.reuse ;  /* 0x000000381e1e7220 */ /* 0x080fe20000400000 */
[----:B------:R-:W-:Y:S01]  /*3ab0*/  SHF.L.U64.HI R75, R74, 0x4, R75 ;  /* 0x000000044a4b7819 */ /* 0x000fe2000001024b */
[----:B------:R-:W-:Y:S01]  /*3ac0*/  @P1 STG.E.U16 desc[UR36][R4.64], R24 ;  /* 0x0000001804001986 */ /* 0x000fe2000c101524 */
[----:B------:R-:W-:Y:S01]  /*3ad0*/  ISETP.GT.AND P1, PT, R3, 0x8, PT ;  /* 0x000000080300780c */ /* 0x000fe20003f24270 */
[----:B------:R-:W-:Y:S01]  /*3ae0*/  FMUL R31, R31, R56 ;  /* 0x000000381f1f7220 */ /* 0x000fe20000400000 */
[----:B------:R-:W-:Y:S01]  /*3af0*/  ISETP.GT.AND P4, PT, R0, 0x8, P0 ;  /* 0x000000080000780c */ /* 0x000fe20000784270 */
[----:B------:R-:W-:Y:S01]  /*3b00*/  @P3 STG.E.U16 desc[UR36][R4.64+0x2], R25 ;  /* 0x0000021904003986 */ /* 0x000fe2000c101524 */
[----:B------:R-:W-:Y:S01]  /*3b10*/  LEA R6, P3, R74, R4, 0x4 ;  /* 0x000000044a067211 */ /* 0x000fe200078620ff */
[-C--:B------:R-:W-:Y:S01]  /*3b20*/  FMUL R32, R32, R56.reuse ;  /* 0x0000003820207220 */ /* 0x080fe20000400000 */
[C---:B------:R-:W-:Y:S01]  /*3b30*/  ISETP.GT.AND P2, PT, R0.reuse, 0x8, P2 ;  /* 0x000000080000780c */ /* 0x040fe20001744270 */
[-C--:B------:R-:W-:Y:S01]  /*3b40*/  FMUL R33, R33, R56.reuse ;  /* 0x0000003821217220 */ /* 0x080fe20000400000 */
[----:B------:R-:W-:Y:S01]  /*3b50*/  ISETP.GT.AND P0, PT, R3, 0x9, PT ;  /* 0x000000090300780c */ /* 0x000fe20003f04270 */
[----:B------:R-:W-:Y:S01]  /*3b60*/  IMAD.X R7, R75, 0x1, R5, P3 ;  /* 0x000000014b077824 */ /* 0x000fe200018e0605 */
[----:B------:R-:W-:Y:S01]  /*3b70*/  ISETP.GT.AND P5, PT, R0, RZ, P1 ;  /* 0x000000ff0000720c */ /* 0x000fe20000fa4270 */
[-C--:B------:R-:W-:Y:S01]  /*3b80*/  FMUL R34, R34, R56.reuse ;  /* 0x0000003822227220 */ /* 0x080fe20000400000 */
[----:B------:R-:W-:Y:S01]  /*3b90*/  ISETP.GT.AND P3, PT, R0, RZ, P0 ;  /* 0x000000ff0000720c */ /* 0x000fe20000764270 */
[----:B------:R-:W-:Y:S01]  /*3ba0*/  FMUL R35, R35, R56 ;  /* 0x0000003823237220 */ /* 0x000fe20000400000 */
[----:B------:R-:W-:Y:S01]  /*3bb0*/  F2FP.F16.F32.PACK_AB R26, RZ, R26 ;  /* 0x0000001aff1a723e */ /* 0x000fe200000000ff */
[-C--:B------:R-:W-:Y:S01]  /*3bc0*/  FMUL R36, R36, R56.reuse ;  /* 0x0000003824247220 */ /* 0x080fe20000400000 */
[----:B------:R-:W-:Y:S01]  /*3bd0*/  F2FP.F16.F32.PACK_AB R27, RZ, R27 ;  /* 0x0000001bff1b723e */ /* 0x000fe200000000ff */
[----:B------:R-:W-:Y:S01]  /*3be0*/  FMUL R37, R37, R56 ;  /* 0x0000003825257220 */ /* 0x000fe20000400000 */
[----:B------:R-:W-:Y:S01]  /*3bf0*/  F2FP.F16.F32.PACK_AB R28, RZ, R28 ;  /* 0x0000001cff1c723e */ /* 0x000fe200000000ff */
[----:B------:R-:W-:Y:S01]  /*3c00*/  @P2 STG.E.U16 desc[UR36][R6.64], R26 ;  /* 0x0000001a06002986 */ /* 0x000fe2000c101524 */
[----:B------:R-:W-:Y:S01]  /*3c10*/  F2FP.F16.F32.PACK_AB R29, RZ, R29 ;  /* 0x0000001dff1d723e */ /* 0x000fe200000000ff */
[-C--:B------:R-:W-:Y:S01]  /*3c20*/  FMUL R38, R38, R56.reuse ;  /* 0x0000003826267220 */ /* 0x080fe20000400000 */
[C---:B------:R-:W-:Y:S01]  /*3c30*/  ISETP.GT.AND P2, PT, R0.reuse, 0x8, P1 ;  /* 0x000000080000780c */ /* 0x040fe20000f44270 */
[----:B------:R-:W-:Y:S01]  /*3c40*/  @P4 STG.E.U16 desc[UR36][R6.64+0x2], R27 ;  /* 0x0000021b06004986 */ /* 0x000fe2000c101524 */
[----:B------:R-:W-:Y:S01]  /*3c50*/  ISETP.GT.AND P1, PT, R3, 0x10, PT ;  /* 0x000000100300780c */ /* 0x000fe20003f24270 */
[----:B------:R-:W-:Y:S01]  /*3c60*/  FMUL R39, R39, R56 ;  /* 0x0000003827277220 */ /* 0x000fe20000400000 */
[----:B------:R-:W-:Y:S01]  /*3c70*/  F2FP.F16.F32.PACK_AB R30, RZ, R30 ;  /* 0x0000001eff1e723e */ /* 0x000fe200000000ff */
[----:B------:R-:W-:Y:S01]  /*3c80*/  @P5 STG.E.U16 desc[UR36][R4.64+0x10], R28 ;  /* 0x0000101c04005986 */ /* 0x000fe2000c101524 */
[----:B------:R-:W-:Y:S01]  /*3c90*/  ISETP.GT.AND P4, PT, R0, RZ, P1 ;  /* 0x000000ff0000720c */ /* 0x000fe20000f84270 */
[-C--:B------:R-:W-:Y:S01]  /*3ca0*/  FMUL R40, R40, R56.reuse ;  /* 0x0000003828287220 */ /* 0x080fe20000400000 */
[----:B------:R-:W-:Y:S01]  /*3cb0*/  F2FP.F16.F32.PACK_AB R31, RZ, R31 ;  /* 0x0000001fff1f723e */ /* 0x000fe200000000ff */
[----:B------:R-:W-:Y:S01]  /*3cc0*/  @P3 STG.E.U16 desc[UR36][R4.64+0x12], R29 ;  /* 0x0000121d04003986 */ /* 0x000fe2000c101524 */
[----:B------:R-:W-:Y:S01]  /*3cd0*/  ISETP.GT.AND P3, PT, R0, 0x8, P0 ;  /* 0x000000080000780c */ /* 0x000fe20000764270 */
[----:B------:R-:W-:Y:S01]  /*3ce0*/  FMUL R41, R41, R56 ;  /* 0x0000003829297220 */ /* 0x000fe20000400000 */
[----:B------:R-:W-:Y:S01]  /*3cf0*/  ISETP.GT.AND P0, PT, R3, 0x11, PT ;  /* 0x000000110300780c */ /* 0x000fe20003f04270 */
[----:B------:R-:W-:Y:S01]  /*3d00*/  @P2 STG.E.U16 desc[UR36][R6.64+0x10], R30 ;  /* 0x0000101e06002986 */ /* 0x000fe2000c101524 */
[----:B------:R-:W-:Y:S01]  /*3d10*/  F2FP.F16.F32.PACK_AB R32, RZ, R32 ;  /* 0x00000020ff20723e */ /* 0x000fe200000000ff */
[-C--:B------:R-:W-:Y:S01]  /*3d20*/  FMUL R42, R42, R56.reuse ;  /* 0x000000382a2a7220 */ /* 0x080fe20000400000 */
[C---:B------:R-:W-:Y:S01]  /*3d30*/  ISETP.GT.AND P5, PT, R0.reuse, RZ, P0 ;  /* 0x000000ff0000720c */ /* 0x040fe200007a4270 */
[-C--:B------:R-:W-:Y:S01]  /*3d40*/  FMUL R43, R43, R56.reuse ;  /* 0x000000382b2b7220 */ /* 0x080fe20000400000 */
[----:B------:R-:W-:Y:S01]  /*3d50*/  ISETP.GT.AND P2, PT, R0, 0x8, P1 ;  /* 0x000000080000780c */ /* 0x000fe20000f44270 */
[-C--:B------:R-:W-:Y:S01]  /*3d60*/  FMUL R44, R44, R56.reuse ;  /* 0x000000382c2c7220 */ /* 0x080fe20000400000 */
[----:B------:R-:W-:Y:S01]  /*3d70*/  ISETP.GT.AND P1, PT, R3, 0x18, PT ;  /* 0x000000180300780c */ /* 0x000fe20003f24270 */
[-C--:B------:R-:W-:Y:S01]  /*3d80*/  FMUL R45, R45, R56.reuse ;  /* 0x000000382d2d7220 */ /* 0x080fe20000400000 */
[----:B------:R-:W-:Y:S01]  /*3d90*/  F2FP.F16.F32.PACK_AB R33, RZ, R33 ;  /* 0x00000021ff21723e */ /* 0x000fe200000000ff */
[----:B------:R-:W-:Y:S01]  /*3da0*/  @P3 STG.E.U16 desc[UR36][R6.64+0x12], R31 ;  /* 0x0000121f06003986 */ /* 0x000fe2000c101524 */
[----:B------:R-:W-:Y:S01]  /*3db0*/  ISETP.GT.AND P3, PT, R0, 0x8, P0 ;  /* 0x000000080000780c */ /* 0x000fe20000764270 */
[-C--:B------:R-:W-:Y:S01]  /*3dc0*/  FMUL R46, R46, R56.reuse ;  /* 0x000000382e2e7220 */ /* 0x080fe20000400000 */
[----:B------:R-:W-:Y:S01]  /*3dd0*/  ISETP.GT.AND P0, PT, R3, 0x19, PT ;  /* 0x000000190300780c */ /* 0x000fe20003f04270 */
[----:B------:R-:W-:Y:S01]  /*3de0*/  @P4 STG.E.U16 desc[UR36][R4.64+0x20], R32 ;  /* 0x0000202004004986 */ /* 0x000fe2000c101524 */
[C---:B------:R-:W-:Y:S01]  /*3df0*/  ISETP.GT.AND P4, PT, R0.reuse, RZ, P1 ;  /* 0x000000ff0000720c */ /* 0x040fe20000f84270 */
[----:B------:R-:W-:Y:S01]  /*3e00*/  FMUL R47, R47, R56 ;  /* 0x000000382f2f7220 */ /* 0x000fe20000400000 */
[----:B------:R-:W-:Y:S01]  /*3e10*/  F2FP.F16.F32.PACK_AB R34, RZ, R34 ;  /* 0x00000022ff22723e */ /* 0x000fe200000000ff */
[----:B------:R-:W-:Y:S01]  /*3e20*/  @P5 STG.E.U16 desc[UR36][R4.64+0x22], R33 ;  /* 0x0000222104005986 */ /* 0x000fe2000c101524 */
[----:B------:R-:W-:Y:S01]  /*3e30*/  ISETP.GT.AND P5, PT, R0, RZ, P0 ;  /* 0x000000ff0000720c */ /* 0x000fe200007a4270 */
[----:B------:R-:W-:Y:S01]  /*3e40*/  FMUL R48, R48, R56 ;  /* 0x0000003830307220 */ /* 0x000fe20000400000 */
[----:B------:R-:W-:Y:S01]  /*3e50*/  F2FP.F16.F32.PACK_AB R35, RZ, R35 ;  /* 0x00000023ff23723e */ /* 0x000fe200000000ff */
[----:B------:R-:W-:Y:S01]  /*3e60*/  @P2 STG.E.U16 desc[UR36][R6.64+0x20], R34 ;  /* 0x0000202206002986 */ /* 0x000fe2000c101524 */
[----:B------:R-:W-:Y:S01]  /*3e70*/  F2FP.F16.F32.PACK_AB R36, RZ, R36 ;  /* 0x00000024ff24723e */ /* 0x000fe200000000ff */
[-C--:B------:R-:W-:Y:S01]  /*3e80*/  FMUL R49, R49, R56.reuse ;  /* 0x0000003831317220 */ /* 0x080fe20000400000 */
[----:B------:R-:W-:Y:S01]  /*3e90*/  ISETP.GT.AND P2, PT, R0, 0x8, P1 ;  /* 0x000000080000780c */ /* 0x000fe20000f44270 */
[----:B------:R-:W-:Y:S01]  /*3ea0*/  @P3 STG.E.U16 desc[UR36][R6.64+0x22], R35 ;  /* 0x0000222306003986 */ /* 0x000fe2000c101524 */
[----:B------:R-:W-:Y:S01]  /*3eb0*/  ISETP.GT.AND P1, PT, R3, 0x20, PT ;  /* 0x000000200300780c */ /* 0x000fe20003f24270 */
[-C--:B------:R-:W-:Y:S01]  /*3ec0*/  FMUL R50, R50, R56.reuse ;  /* 0x0000003832327220 */ /* 0x080fe20000400000 */
[----:B------:R-:W-:Y:S01]  /*3ed0*/  F2FP.F16.F32.PACK_AB R37, RZ, R37 ;  /* 0x00000025ff25723e */ /* 0x000fe200000000ff */
[----:B------:R-:W-:Y:S01]  /*3ee0*/  @P4 STG.E.U16 desc[UR36][R4.64+0x30], R36 ;  /* 0x0000302404004986 */ /* 0x000fe2000c101524 */
[C---:B------:R-:W-:Y:S01]  /*3ef0*/  ISETP.GT.AND P3, PT, R0.reuse, 0x8, P0 ;  /* 0x000000080000780c */ /* 0x040fe20000764270 */
[-C--:B------:R-:W-:Y:S01]  /*3f00*/  FMUL R51, R51, R56.reuse ;  /* 0x0000003833337220 */ /* 0x080fe20000400000 */
[----:B------:R-:W-:Y:S01]  /*3f10*/  ISETP.GT.AND P0, PT, R3, 0x21, PT ;  /* 0x000000210300780c */ /* 0x000fe20003f04270 */
[----:B------:R-:W-:Y:S01]  /*3f20*/  @P5 STG.E.U16 desc[UR36][R4.64+0x32], R37 ;  /* 0x0000322504005986 */ /* 0x000fe2000c101524 */
        /* <DEDUP_REMOVED lines=10> */
[----:B------:R-:W-:-:S02]  /*3fd0*/  F2FP.F16.F32.PACK_AB R41, RZ, R41 ;  /* 0x00000029ff29723e */ /* 0x000fc400000000ff */
[C---:B------:R-:W-:Y:S01]  /*3fe0*/  ISETP.GT.AND P1, PT, R0.reuse, 0x8, P1 ;  /* 0x000000080000780c */ /* 0x040fe20000f24270 */
[----:B------:R-:W-:Y:S01]  /*3ff0*/  @P3 STG.E.U16 desc[UR36][R6.64+0x32], R39 ;  /* 0x0000322706003986 */ /* 0x000fe2000c101524 */
[C---:B------:R-:W-:Y:S02]  /*4000*/  ISETP.GT.AND P2, PT, R0.reuse, 0x8, P0 ;  /* 0x000000080000780c */ /* 0x040fe40000744270 */
[C---:B------:R-:W-:Y:S01]  /*4010*/  ISETP.GT.AND P0, PT, R3.reuse, 0x29, PT ;  /* 0x000000290300780c */ /* 0x040fe20003f04270 */
[----:B------:R-:W-:Y:S01]  /*4020*/  @P4 STG.E.U16 desc[UR36][R4.64+0x40], R40 ;  /* 0x0000402804004986 */ /* 0x000fe2000c101524 */
[----:B------:R-:W-:Y:S02]  /*4030*/  ISETP.GT.AND P4, PT, R3, 0x28, PT ;  /* 0x000000280300780c */ /* 0x000fe40003f84270 */
[----:B------:R-:W-:Y:S01]  /*4040*/  F2FP.F16.F32.PACK_AB R42, RZ, R42 ;  /* 0x0000002aff2a723e */ /* 0x000fe200000000ff */
[----:B------:R-:W-:Y:S01]  /*4050*/  @P5 STG.E.U16 desc[UR36][R4.64+0x42], R41 ;  /* 0x0000422904005986 */ /* 0x000fe2000c101524 */
[----:B------:R-:W-:-:S02]  /*4060*/  ISETP.GT.AND P5, PT, R0, RZ, P4 ;  /* 0x000000ff0000720c */ /* 0x000fc400027a4270 */
[C---:B------:R-:W-:Y:S01]  /*4070*/  ISETP.GT.AND P3, PT, R0.reuse, RZ, P0 ;  /* 0x000000ff0000720c */ /* 0x040fe20000764270 */
[----:B------:R-:W-:Y:S01]  /*4080*/  @P1 STG.E.U16 desc[UR36][R6.64+0x40], R42 ;  /* 0x0000402a06001986 */ /* 0x000fe2000c101524 */
[----:B------:R-:W-:Y:S02]  /*4090*/  F2FP.F16.F32.PACK_AB R43, RZ, R43 ;  /* 0x0000002bff2b723e */ /* 0x000fe400000000ff */
[----:B------:R-:W-:Y:S02]  /*40a0*/  F2FP.F16.F32.PACK_AB R44, RZ, R44 ;  /* 0x0000002cff2c723e */ /* 0x000fe400000000ff */
[C---:B------:R-:W-:Y:S01]  /*40b0*/  ISETP.GT.AND P4, PT, R0.reuse, 0x8, P4 ;  /* 0x000000080000780c */ /* 0x040fe20002784270 */
[----:B------:R-:W-:Y:S01]  /*40c0*/  @P2 STG.E.U16 desc[UR36][R6.64+0x42], R43 ;  /* 0x0000422b06002986 */ /* 0x000fe2000c101524 */
[----:B------:R-:W-:Y:S02]  /*40d0*/  F2FP.F16.F32.PACK_AB R45, RZ, R45 ;  /* 0x0000002dff2d723e */ /* 0x000fe400000000ff */
[----:B------:R-:W-:Y:S01]  /*40e0*/  ISETP.GT.AND P2, PT, R3, 0x31, PT ;  /* 0x000000310300780c */ /* 0x000fe20003f44270 */
[----:B------:R-:W-:Y:S01]  /*40f0*/  @P5 STG.E.U16 desc[UR36][R4.64+0x50], R44 ;  /* 0x0000502c04005986 */ /* 0x000fe2000c101524 */
[----:B------:R-:W-:-:S02]  /*4100*/  ISETP.GT.AND P5, PT, R0, 0x8, P0 ;  /* 0x000000080000780c */ /* 0x000fc400007a4270 */
[C---:B------:R-:W-:Y:S01]  /*4110*/  ISETP.GT.AND P1, PT, R3.reuse, 0x38, PT ;  /* 0x000000380300780c */ /* 0x040fe20003f24270 */
[----:B------:R-:W-:Y:S01]  /*4120*/  @P3 STG.E.U16 desc[UR36][R4.64+0x52], R45 ;  /* 0x0000522d04003986 */ /* 0x000fe2000c101524 */
[C---:B------:R-:W-:Y:S02]  /*4130*/  ISETP.GT.AND P3, PT, R3.reuse, 0x30, PT ;  /* 0x000000300300780c */ /* 0x040fe40003f64270 */
[----:B------:R-:W-:Y:S01]  /*4140*/  ISETP.GT.AND P0, PT, R3, 0x39, PT ;  /* 0x000000390300780c */ /* 0x000fe20003f04270 */
[----:B------:R-:W-:Y:S01]  /*4150*/  @P4 IMAD.MOV.U32 R2, RZ, RZ, R6 ;  /* 0x000000ffff024224 */ /* 0x000fe200078e0006 */
[----:B------:R-:W-:Y:S01]  /*4160*/  F2FP.F16.F32.PACK_AB R46, RZ, R46 ;  /* 0x0000002eff2e723e */ /* 0x000fe200000000ff */
[----:B------:R-:W-:Y:S01]  /*4170*/  @P4 IMAD.MOV.U32 R3, RZ, RZ, R7 ;  /* 0x000000ffff034224 */ /* 0x000fe200078e0007 */
[----:B------:R-:W-:Y:S02]  /*4180*/  F2FP.F16.F32.PACK_AB R47, RZ, R47 ;  /* 0x0000002fff2f723e */ /* 0x000fe400000000ff */
[----:B------:R-:W-:-:S02]  /*4190*/  F2FP.F16.F32.PACK_AB R48, RZ, R48 ;  /* 0x00000030ff30723e */ /* 0x000fc400000000ff */
[----:B------:R1:W-:Y:S01]  /*41a0*/  @P4 STG.E.U16 desc[UR36][R2.64+0x50], R46 ;  /* 0x0000502e02004986 */ /* 0x0003e2000c101524 */
[C---:B------:R-:W-:Y:S02]  /*41b0*/  ISETP.GT.AND P4, PT, R0.reuse, RZ, P2 ;  /* 0x000000ff0000720c */ /* 0x040fe40001784270 */
[----:B------:R-:W-:Y:S02]  /*41c0*/  F2FP.F16.F32.PACK_AB R49, RZ, R49 ;  /* 0x00000031ff31723e */ /* 0x000fe400000000ff */
[----:B------:R-:W-:Y:S02]  /*41d0*/  ISETP.GT.AND P2, PT, R0, 0x8, P2 ;  /* 0x000000080000780c */ /* 0x000fe40001744270 */
[----:B------:R-:W-:Y:S02]  /*41e0*/  F2FP.F16.F32.PACK_AB R50, RZ, R50 ;  /* 0x00000032ff32723e */ /* 0x000fe400000000ff */
[----:B------:R-:W-:Y:S02]  /*41f0*/  F2FP.F16.F32.PACK_AB R51, RZ, R51 ;  /* 0x00000033ff33723e */ /* 0x000fe400000000ff */
[----:B------:R-:W-:Y:S01]  /*4200*/  F2FP.F16.F32.PACK_AB R52, RZ, R52 ;  /* 0x00000034ff34723e */ /* 0x000fe200000000ff */
[----:B-1----:R-:W-:Y:S01]  /*4210*/  @P5 IMAD.MOV.U32 R2, RZ, RZ, R6 ;  /* 0x000000ffff025224 */ /* 0x002fe200078e0006 */
[----:B------:R-:W-:Y:S01]  /*4220*/  F2FP.F16.F32.PACK_AB R53, RZ, R53 ;  /* 0x00000035ff35723e */ /* 0x000fe200000000ff */
[----:B------:R-:W-:Y:S01]  /*4230*/  @P5 IMAD.MOV.U32 R3, RZ, RZ, R7 ;  /* 0x000000ffff035224 */ /* 0x000fe200078e0007 */
[----:B------:R-:W-:-:S02]  /*4240*/  F2FP.F16.F32.PACK_AB R54, RZ, R54 ;  /* 0x00000036ff36723e */ /* 0x000fc400000000ff */
[----:B------:R-:W-:Y:S02]  /*4250*/  F2FP.F16.F32.PACK_AB R55, RZ, R55 ;  /* 0x00000037ff37723e */ /* 0x000fe400000000ff */
[----:B------:R1:W-:Y:S01]  /*4260*/  @P5 STG.E.U16 desc[UR36][R2.64+0x52], R47 ;  /* 0x0000522f02005986 */ /* 0x0003e2000c101524 */
[C---:B------:R-:W-:Y:S02]  /*4270*/  ISETP.GT.AND P5, PT, R0.reuse, RZ, P3 ;  /* 0x000000ff0000720c */ /* 0x040fe40001fa4270 */
[----:B------:R-:W-:-:S11]  /*4280*/  ISETP.GT.AND P3, PT, R0, 0x8, P3 ;  /* 0x000000080000780c */ /* 0x000fd60001f64270 */
[----:B-1----:R-:W-:Y:S02]  /*4290*/  @P5 IMAD.MOV.U32 R2, RZ, RZ, R4 ;  /* 0x000000ffff025224 */ /* 0x002fe400078e0004 */
[----:B------:R-:W-:-:S05]  /*42a0*/  @P5 IMAD.MOV.U32 R3, RZ, RZ, R5 ;  /* 0x000000ffff035224 */ /* 0x000fca00078e0005 */
[----:B------:R1:W-:Y:S01]  /*42b0*/  @P5 STG.E.U16 desc[UR36][R2.64+0x60], R48 ;  /* 0x0000603002005986 */ /* 0x0003e2000c101524 */
[C---:B------:R-:W-:Y:S02]  /*42c0*/  ISETP.GT.AND P5, PT, R0.reuse, RZ, P0 ;  /* 0x000000ff0000720c */ /* 0x040fe400007a4270 */
[----:B------:R-:W-:Y:S01]  /*42d0*/  ISETP.GT.AND P0, PT, R0, 0x8, P0 ;  /* 0x000000080000780c */ /* 0x000fe20000704270 */
[----:B-1----:R-:W-:Y:S02]  /*42e0*/  @P4 IMAD.MOV.U32 R2, RZ, RZ, R4 ;  /* 0x000000ffff024224 */ /* 0x002fe400078e0004 */
[----:B------:R-:W-:-:S05]  /*42f0*/  @P4 IMAD.MOV.U32 R3, RZ, RZ, R5 ;  /* 0x000000ffff034224 */ /* 0x000fca00078e0005 */
[----:B------:R1:W-:Y:S01]  /*4300*/  @P4 STG.E.U16 desc[UR36][R2.64+0x62], R49 ;  /* 0x0000623102004986 */ /* 0x0003e2000c101524 */
[C---:B------:R-:W-:Y:S02]  /*4310*/  ISETP.GT.AND P4, PT, R0.reuse, RZ, P1 ;  /* 0x000000ff0000720c */ /* 0x040fe40000f84270 */
[----:B------:R-:W-:Y:S01]  /*4320*/  ISETP.GT.AND P1, PT, R0, 0x8, P1 ;  /* 0x000000080000780c */ /* 0x000fe20000f24270 */
[----:B-1----:R-:W-:Y:S02]  /*4330*/  @P3 IMAD.MOV.U32 R2, RZ, RZ, R6 ;  /* 0x000000ffff023224 */ /* 0x002fe400078e0006 */
[----:B------:R-:W-:-:S05]  /*4340*/  @P3 IMAD.MOV.U32 R3, RZ, RZ, R7 ;  /* 0x000000ffff033224 */ /* 0x000fca00078e0007 */
[----:B------:R1:W-:Y:S02]  /*4350*/  @P3 STG.E.U16 desc[UR36][R2.64+0x60], R50 ;  /* 0x0000603202003986 */ /* 0x0003e4000c101524 */
[----:B-1----:R-:W-:Y:S02]  /*4360*/  @P2 IMAD.MOV.U32 R2, RZ, RZ, R6 ;  /* 0x000000ffff022224 */ /* 0x002fe400078e0006 */
[----:B------:R-:W-:-:S05]  /*4370*/  @P2 IMAD.MOV.U32 R3, RZ, RZ, R7 ;  /* 0x000000ffff032224 */ /* 0x000fca00078e0007 */
[----:B------:R1:W-:Y:S02]  /*4380*/  @P2 STG.E.U16 desc[UR36][R2.64+0x62], R51 ;  /* 0x0000623302002986 */ /* 0x0003e4000c101524 */
[----:B-1----:R-:W-:Y:S02]  /*4390*/  @P4 IMAD.MOV.U32 R2, RZ, RZ, R4 ;  /* 0x000000ffff024224 */ /* 0x002fe400078e0004 */
[----:B------:R-:W-:-:S05]  /*43a0*/  @P4 IMAD.MOV.U32 R3, RZ, RZ, R5 ;  /* 0x000000ffff034224 */ /* 0x000fca00078e0005 */
[----:B------:R1:W-:Y:S04]  /*43b0*/  @P4 STG.E.U16 desc[UR36][R2.64+0x70], R52 ;  /* 0x0000703402004986 */ /* 0x0003e8000c101524 */
[----:B------:R2:W-:Y:S01]  /*43c0*/  @P5 STG.E.U16 desc[UR36][R4.64+0x72], R53 ;  /* 0x0000723504005986 */ /* 0x0005e2000c101524 */
[----:B-1----:R-:W-:Y:S02]  /*43d0*/  @P1 IMAD.MOV.U32 R2, RZ, RZ, R6 ;  /* 0x000000ffff021224 */ /* 0x002fe400078e0006 */
[----:B------:R-:W-:-:S05]  /*43e0*/  @P1 IMAD.MOV.U32 R3, RZ, RZ, R7 ;  /* 0x000000ffff031224 */ /* 0x000fca00078e0007 */
[----:B------:R2:W-:Y:S04]  /*43f0*/  @P1 STG.E.U16 desc[UR36][R2.64+0x70], R54 ;  /* 0x0000703602001986 */ /* 0x0005e8000c101524 */
[----:B------:R2:W-:Y:S02]  /*4400*/  @P0 STG.E.U16 desc[UR36][R6.64+0x72], R55 ;  /* 0x0000723706000986 */ /* 0x0005e4000c101524 */
.L_x_95:
[----:B------:R-:W-:Y:S05]  /*4410*/  BSYNC B0 ;  /* 0x0000000000007941 */ /* 0x000fea0003800000 */
.L_x_33:
[----:B0-2---:R-:W2:Y:S01]  /*4420*/  LDL.64 R2, [R1] ;  /* 0x0000000001027983 */ /* 0x005ea20000100a00 */
[----:B------:R-:W-:Y:S01]  /*4430*/  ULDC.64 UR4, c[0x0][0x650] ;  /* 0x0001940000047ab9 */ /* 0x000fe20000000a00 */
[----:B------:R0:W-:Y:S01]  /*4440*/  SYNCS.ARRIVE.TRANS64.A1T0 RZ, [R64+UR47], RZ ;  /* 0x000000ff40ff79a7 */ /* 0x0001e2000810002f */
[----:B------:R-:W-:Y:S01]  /*4450*/  PRMT R0, RZ, 0x7610, R0 ;  /* 0x00007610ff007816 */ /* 0x000fe20000000000 */
[----:B-----5:R-:W-:Y:S02]  /*4460*/  IMAD.MOV.U32 R19, RZ, RZ, -0x1 ;  /* 0xffffffffff137424 */ /* 0x020fe400078e00ff */
[----:B------:R-:W-:Y:S01]  /*4470*/  IMAD.MOV.U32 R22, RZ, RZ, -0x1 ;  /* 0xffffffffff167424 */ /* 0x000fe200078e00ff */
[----:B--2---:R-:W-:-:S04]  /*4480*/  LEA R18, P0, R2, R18, 0x1 ;  /* 0x0000001202127211 */ /* 0x004fc800078008ff */
[----:B------:R-:W-:Y:S01]  /*4490*/  LEA.HI.X R17, R2, R17, R23, 0x1, P0 ;  /* 0x0000001102117211 */ /* 0x000fe200000f0c17 */
[----:B------:R-:W-:Y:S01]  /*44a0*/  IMAD.MOV.U32 R2, RZ, RZ, -0x1 ;  /* 0xffffffffff027424 */ /* 0x000fe200078e00ff */
[----:B------:R-:W-:-:S04]  /*44b0*/  ISETP.GE.U32.AND P0, PT, R18, UR4, PT ;  /* 0x0000000412007c0c */ /* 0x000fc8000bf06070 */
[----:B------:R-:W-:-:S13]  /*44c0*/  ISETP.GE.U32.AND.EX P0, PT, R17, UR5, PT, P0 ;  /* 0x0000000511007c0c */ /* 0x000fda000bf06100 */
[----:B0-----:R-:W-:Y:S05]  /*44d0*/  @P0 BRA `(.L_x_96) ;  /* 0x0000000400700947 */ /* 0x001fea0003800000 */
[----:B-1----:R-:W0:Y:S01]  /*44e0*/  S2R R10, SR_CTAID.X ;  /* 0x00000000000a7919 */ /* 0x002e220000002500 */
[----:B---34-:R-:W1:Y:S01]  /*44f0*/  LDC.64 R8, c[0x0][0x628] ;  /* 0x00018a00ff087b82 */ /* 0x018e620000000a00 */
[----:B------:R-:W-:Y:S01]  /*4500*/  ULDC UR4, c[0x0][0x150] ;  /* 0x0000540000047ab9 */ /* 0x000fe20000000800 */
[----:B------:R-:W-:Y:S01]  /*4510*/  IMAD.MOV.U32 R6, RZ, RZ, R18 ;  /* 0x000000ffff067224 */ /* 0x000fe200078e0012 */
[----:B------:R-:W2:Y:S01]  /*4520*/  S2R R20, SR_CTAID.Y ;  /* 0x0000000000147919 */ /* 0x000ea20000002600 */
[----:B------:R-:W-:-:S04]  /*4530*/  IMAD.MOV.U32 R7, RZ, RZ, R17 ;  /* 0x000000ffff077224 */ /* 0x000fc800078e0011 */
[----:B------:R-:W3:Y:S08]  /*4540*/  LDC R15, c[0x0][0x144] ;  /* 0x00005100ff0f7b82 */ /* 0x000ef00000000800 */
[----:B------:R-:W4:Y:S08]  /*4550*/  LDC R0, c[0x0][0x630] ;  /* 0x00018c00ff007b82 */ /* 0x000f300000000800 */
[----:B------:R-:W2:Y:S01]  /*4560*/  LDC.64 R12, c[0x0][0x620] ;  /* 0x00018800ff0c7b82 */ /* 0x000ea20000000a00 */
[----:B-1----:R-:W-:-:S04]  /*4570*/  ISETP.NE.U32.AND P0, PT, R8, RZ, PT ;  /* 0x000000ff0800720c */ /* 0x002fc80003f05070 */
[----:B------:R-:W-:Y:S02]  /*4580*/  ISETP.NE.AND.EX P0, PT, R9, RZ, PT, P0 ;  /* 0x000000ff0900720c */ /* 0x000fe40003f05300 */
[----:B0-----:R-:W-:-:S05]  /*4590*/  I2FP.F32.U32 R2, R10 ;  /* 0x0000000a00027245 */ /* 0x001fca0000201000 */
[----:B------:R-:W-:-:S04]  /*45a0*/  FMUL R2, R2, UR4 ;  /* 0x0000000402027c20 */ /* 0x000fc80008400000 */
[----:B------:R0:W1:Y:S02]  /*45b0*/  F2I.U32.TRUNC.NTZ R14, R2 ;  /* 0x00000002000e7305 */ /* 0x000064000020f000 */
[----:B---34-:R-:W-:Y:S05]  /*45c0*/  @!P0 BRA `(.L_x_97) ;  /* 0x0000000000288947 */ /* 0x018fea0003800000 */
[----:B------:R-:W3:Y:S02]  /*45d0*/  LDC R3, c[0x0][0x634] ;  /* 0x00018d00ff037b82 */ /* 0x000ee40000000800 */
[----:B---3--:R-:W-:-:S05]  /*45e0*/  IADD3 R7, P0, R18, R3, RZ ;  /* 0x0000000312077210 */ /* 0x008fca0007f1e0ff */
[----:B------:R-:W-:-:S04]  /*45f0*/  IMAD.X R11, RZ, RZ, R17, P0 ;  /* 0x000000ffff0b7224 */ /* 0x000fc800000e0611 */
[----:B0-----:R-:W-:-:S04]  /*4600*/  IMAD.WIDE.U32 R2, R11, R8, RZ ;  /* 0x000000080b027225 */ /* 0x001fc800078e00ff */
[----:B------:R-:W-:-:S04]  /*4610*/  IMAD.WIDE.U32 R4, P0, R7, R9, R2 ;  /* 0x0000000907047225 */ /* 0x000fc80007800002 */
[----:B------:R-:W-:-:S04]  /*4620*/  IMAD.WIDE.U32 R2, R7, R8, RZ ;  /* 0x0000000807027225 */ /* 0x000fc800078e00ff */
[----:B------:R-:W-:Y:S01]  /*4630*/  IMAD.X R7, RZ, RZ, RZ, P0 ;  /* 0x000000ffff077224 */ /* 0x000fe200000e06ff */
[----:B------:R-:W-:Y:S01]  /*4640*/  IADD3 RZ, P0, R3, R4, RZ ;  /* 0x0000000403ff7210 */ /* 0x000fe20007f1e0ff */
[----:B------:R-:W-:-:S04]  /*4650*/  IMAD.MOV.U32 R6, RZ, RZ, R5 ;  /* 0x000000ffff067224 */ /* 0x000fc800078e0005 */
[----:B------:R-:W-:-:S08]  /*4660*/  IMAD.WIDE.U32.X R6, R11, R9, R6, P0 ;  /* 0x000000090b067225 */ /* 0x000fd000000e0406 */
.L_x_97:
[----:B------:R-:W3:Y:S01]  /*4670*/  LDC.64 R26, c[0x0][0x640] ;  /* 0x00019000ff1a7b82 */ /* 0x000ee20000000a00 */
[-C--:B------:R-:W-:Y:S01]  /*4680*/  SHF.R.U64 R11, R6, R0.reuse, R7 ;  /* 0x00000000060b7219 */ /* 0x080fe20000001207 */
[----:B------:R-:W-:Y:S01]  /*4690*/  IMAD.MOV.U32 R19, RZ, RZ, R17 ;  /* 0x000000ffff137224 */ /* 0x000fe200078e0011 */
[----:B------:R-:W-:Y:S01]  /*46a0*/  SHF.R.U32.HI R0, RZ, R0, R7 ;  /* 0x00000000ff007219 */ /* 0x000fe20000011607 */
[----:B-1----:R-:W-:Y:S01]  /*46b0*/  IMAD.MOV R14, RZ, RZ, -R14 ;  /* 0x000000ffff0e7224 */ /* 0x002fe200078e0a0e */
[----:B------:R-:W-:Y:S01]  /*46c0*/  IADD3 R5, P0, RZ, -R11, RZ ;  /* 0x8000000bff057210 */ /* 0x000fe20007f1e0ff */
[----:B------:R-:W-:Y:S01]  /*46d0*/  ULDC UR4, c[0x0][0x154] ;  /* 0x0000550000047ab9 */ /* 0x000fe20000000800 */
[----:B------:R-:W-:Y:S01]  /*46e0*/  IMAD.MOV.U32 R7, RZ, RZ, 0x1 ;  /* 0x00000001ff077424 */ /* 0x000fe200078e00ff */
[----:B------:R-:W1:Y:S01]  /*46f0*/  LDC R4, c[0x0][0x618] ;  /* 0x00018600ff047b82 */ /* 0x000e620000000800 */
[----:B------:R-:W-:Y:S02]  /*4700*/  IMAD R22, R15, R14, R10 ;  /* 0x0000000e0f167224 */ /* 0x000fe400078e020a */
[----:B------:R-:W-:-:S04]  /*4710*/  IMAD.X R3, RZ, RZ, ~R0, P0 ;  /* 0x000000ffff037224 */ /* 0x000fc800000e0e00 */
[-C--:B--2---:R-:W-:Y:S01]  /*4720*/  IMAD R0, R3, R12.reuse, RZ ;  /* 0x0000000c03007224 */ /* 0x084fe200078e02ff */
[----:B------:R-:W2:Y:S01]  /*4730*/  LDC R6, c[0x0][0x608] ;  /* 0x00018200ff067b82 */ /* 0x000ea20000000800 */
[----:B0-----:R-:W-:-:S04]  /*4740*/  IMAD.WIDE.U32 R2, R5, R12, R18 ;  /* 0x0000000c05027225 */ /* 0x001fc800078e0012 */
[----:B------:R-:W-:Y:S01]  /*4750*/  IMAD R5, R5, R13, R0 ;  /* 0x0000000d05057224 */ /* 0x000fe200078e0200 */
[----:B------:R-:W-:Y:S02]  /*4760*/  I2FP.F32.U32 R0, R20 ;  /* 0x0000001400007245 */ /* 0x000fe40000201000 */
[----:B------:R-:W0:Y:S01]  /*4770*/  LDC R24, c[0x0][0x658] ;  /* 0x00019600ff187b82 */ /* 0x000e220000000800 */
[----:B------:R-:W-:Y:S01]  /*4780*/  IMAD.IADD R3, R3, 0x1, R5 ;  /* 0x0000000103037824 */ /* 0x000fe200078e0205 */
[----:B---3--:R-:W-:Y:S01]  /*4790*/  ISETP.NE.U32.AND P0, PT, R26, RZ, PT ;  /* 0x000000ff1a00720c */ /* 0x008fe20003f05070 */
[----:B------:R-:W-:Y:S01]  /*47a0*/  FMUL R0, R0, UR4 ;  /* 0x0000000400007c20 */ /* 0x000fe20008400000 */
[----:B------:R-:W-:Y:S02]  /*47b0*/  IMAD.MOV.U32 R5, RZ, RZ, -0x1 ;  /* 0xffffffffff057424 */ /* 0x000fe400078e00ff */
[----:B------:R-:W-:Y:S01]  /*47c0*/  ISETP.NE.AND.EX P0, PT, R27, RZ, PT, P0 ;  /* 0x000000ff1b00720c */ /* 0x000fe20003f05300 */
[----:B------:R3:W4:Y:S01]  /*47d0*/  F2I.U32.TRUNC.NTZ R12, R0 ;  /* 0x00000000000c7305 */ /* 0x000722000020f000 */
[----:B------:R-:W3:Y:S01]  /*47e0*/  LDC R15, c[0x0][0x148] ;  /* 0x00005200ff0f7b82 */ /* 0x000ee20000000800 */
[----:B-1----:R-:W-:-:S02]  /*47f0*/  SHF.R.U64 R10, R2, R4, R3 ;  /* 0x00000004020a7219 */ /* 0x002fc40000001203 */
[----:B------:R-:W-:-:S05]  /*4800*/  SHF.R.U32.HI R3, RZ, R4, R3 ;  /* 0x00000004ff037219 */ /* 0x000fca0000011603 */
[----:B------:R-:W1:Y:S01]  /*4810*/  LDC R14, c[0x0][0x600] ;  /* 0x00018000ff0e7b82 */ /* 0x000e620000000800 */
[-CC-:B--2---:R-:W-:Y:S02]  /*4820*/  SHF.R.U64 R8, R10, R6.reuse, R3.reuse ;  /* 0x000000060a087219 */ /* 0x184fe40000001203 */
[----:B------:R-:W-:-:S05]  /*4830*/  SHF.R.U32.HI R3, RZ, R6, R3 ;  /* 0x00000006ff037219 */ /* 0x000fca0000011603 */
[----:B------:R-:W2:Y:S01]  /*4840*/  LDC R21, c[0x0][0x648] ;  /* 0x00019200ff157b82 */ /* 0x000ea20000000800 */
[-CC-:B0-----:R-:W-:Y:S02]  /*4850*/  SHF.R.U64 R13, R8, R24.reuse, R3.reuse ;  /* 0x00000018080d7219 */ /* 0x181fe40000001203 */
[-C--:B------:R-:W-:Y:S02]  /*4860*/  SHF.L.U32 R5, R5, R24.reuse, RZ ;  /* 0x0000001805057219 */ /* 0x080fe400000006ff */
[-C--:B------:R-:W-:Y:S01]  /*4870*/  SHF.R.U32.HI R3, RZ, R24.reuse, R3 ;  /* 0x00000018ff037219 */ /* 0x080fe20000011603 */
[----:B------:R-:W-:Y:S01]  /*4880*/  IMAD.MOV.U32 R2, RZ, RZ, R13 ;  /* 0x000000ffff027224 */ /* 0x000fe200078e000d */
[----:B------:R-:W-:Y:S01]  /*4890*/  SHF.L.U32 R24, R7, R24, RZ ;  /* 0x0000001807187219 */ /* 0x000fe200000006ff */
[----:B------:R-:W0:Y:S01]  /*48a0*/  LDC R25, c[0x0][0x638] ;  /* 0x00018e00ff197b82 */ /* 0x000e220000000800 */
[----:B------:R-:W-:-:S07]  /*48b0*/  LOP3.LUT R19, RZ, R5, RZ, 0x33, !PT ;  /* 0x00000005ff137212 */ /* 0x000fce00078e33ff */
[----:B------:R-:W0:Y:S01]  /*48c0*/  LDC R28, c[0x0][0x610] ;  /* 0x00018400ff1c7b82 */ /* 0x000e220000000800 */
[----:B----4-:R-:W-:Y:S05]  /*48d0*/  @!P0 BRA `(.L_x_98) ;  /* 0x0000000000288947 */ /* 0x010fea0003800000 */
[----:B---3--:R-:W3:Y:S02]  /*48e0*/  LDC R0, c[0x0][0x64c] ;  /* 0x00019300ff007b82 */ /* 0x008ee40000000800 */
[----:B---3--:R-:W-:-:S05]  /*48f0*/  IADD3 R7, P0, R13, R0, RZ ;  /* 0x000000000d077210 */ /* 0x008fca0007f1e0ff */
        /* <DEDUP_REMOVED lines=8> */
.L_x_98:
[----:B------:R-:W4:Y:S01]  /*4980*/  LDC R4, c[0x0][0x65c] ;  /* 0x00019700ff047b82 */ /* 0x000f220000000800 */
[----:B--23--:R-:W-:Y:S01]  /*4990*/  SHF.R.U64 R0, R2, R21, R3 ;  /* 0x0000001502007219 */ /* 0x00cfe20000001203 */
[----:B-1----:R-:W-:Y:S01]  /*49a0*/  VIADD R3, R14, 0xffffffff ;  /* 0xffffffff0e037836 */ /* 0x002fe20000000000 */
[----:B------:R-:W-:Y:S01]  /*49b0*/  LOP3.LUT R19, R8, R19, RZ, 0xc0, !PT ;  /* 0x0000001308137212 */ /* 0x000fe200078ec0ff */
[----:B------:R-:W-:Y:S02]  /*49c0*/  IMAD.MOV R12, RZ, RZ, -R12 ;  /* 0x000000ffff0c7224 */ /* 0x000fe400078e0a0c */
[----:B------:R-:W-:Y:S01]  /*49d0*/  IMAD.MOV R2, RZ, RZ, -R0 ;  /* 0x000000ffff027224 */ /* 0x000fe200078e0a00 */
[----:B------:R-:W-:Y:S01]  /*49e0*/  LOP3.LUT R3, R10, R3, RZ, 0xc0, !PT ;  /* 0x000000030a037212 */ /* 0x000fe200078ec0ff */
[----:B------:R-:W-:Y:S02]  /*49f0*/  IMAD R19, R24, R0, R19 ;  /* 0x0000000018137224 */ /* 0x000fe400078e0213 */
[----:B0-----:R-:W-:-:S04]  /*4a00*/  IMAD R0, R2, R25, R13 ;  /* 0x0000001902007224 */ /* 0x001fc800078e020d */
[----:B------:R-:W-:Y:S01]  /*4a10*/  IMAD R2, R0, R14, R3 ;  /* 0x0000000e00027224 */ /* 0x000fe200078e0203 */
[----:B----4-:R-:W-:Y:S01]  /*4a20*/  ISETP.NE.AND P0, PT, R4, 0x1, PT ;  /* 0x000000010400780c */ /* 0x010fe20003f05270 */
[----:B------:R-:W-:-:S05]  /*4a30*/  IMAD.MOV.U32 R4, RZ, RZ, 0x1 ;  /* 0x00000001ff047424 */ /* 0x000fca00078e00ff */
[----:B------:R-:W-:-:S07]  /*4a40*/  PRMT R0, R4, 0x7610, R0 ;  /* 0x0000761004007816 */ /* 0x000fce0000000000 */
[----:B------:R-:W-:-:S04]  /*4a50*/  @P0 IMAD R22, R15, R12, R20 ;  /* 0x0000000c0f160224 */ /* 0x000fc800078e0214 */
[----:B------:R-:W-:-:S05]  /*4a60*/  IMAD R19, R19, R28, R22 ;  /* 0x0000001c13137224 */ /* 0x000fca00078e0216 */
[----:B------:R-:W-:Y:S02]  /*4a70*/  SEL R22, R2, R19, !P0 ;  /* 0x0000001302167207 */ /* 0x000fe40004000000 */
[----:B------:R-:W-:Y:S01]  /*4a80*/  SEL R19, R19, R2, !P0 ;  /* 0x0000000213137207 */ /* 0x000fe20004000000 */
[----:B------:R-:W-:-:S07]  /*4a90*/  IMAD.MOV.U32 R2, RZ, RZ, R11 ;  /* 0x000000ffff027224 */ /* 0x000fce00078e000b */
.L_x_96:
[----:B------:R-:W-:Y:S02]  /*4aa0*/  LOP3.LUT P0, RZ, R0, 0xff, RZ, 0xc0, !PT ;  /* 0x000000ff00ff7812 */ /* 0x000fe4000780c0ff */
[----:B------:R-:W-:-:S11]  /*4ab0*/  LOP3.LUT R71, R71, 0x1, RZ, 0x3c, !PT ;  /* 0x0000000147477812 */ /* 0x000fd600078e3cff */
[----:B------:R-:W-:Y:S05]  /*4ac0*/  @P0 BRA `(.L_x_99) ;  /* 0xffffffcc00440947 */ /* 0x000fea000383ffff */
[----:B------:R-:W-:Y:S05]  /*4ad0*/  EXIT ;  /* 0x000000000000794d */ /* 0x000fea0003800000 */
.L_x_14:
[----:B------:R-:W-:-:S08]  /*4ae0*/  ISETP.NE.AND P0, PT, R0, RZ, PT ;  /* 0x000000ff0000720c */ /* 0x000fd00003f05270 */
[----:B0-----:R-:W0:-:S00]  /*4af0*/  USETMAXREG.DEALLOC.CTAPOOL 0x28 ;  /* 0x00000028000079c8 */ /* 0x001e0000080e0500 */
[----:B------:R-:W-:Y:S05]  /*4b00*/  @P0 EXIT ;  /* 0x000000000000094d */ /* 0x000fea0003800000 */
[----:B0-----:R-:W-:Y:S01]  /*4b10*/  LOP3.LUT P0, RZ, R8, 0xff, RZ, 0xc0, !PT ;  /* 0x000000ff08ff7812 */ /* 0x001fe2000780c0ff */
[----:B------:R-:W-:Y:S02]  /*4b20*/  IMAD.MOV.U32 R0, RZ, RZ, 0x1 ;  /* 0x00000001ff007424 */ /* 0x000fe400078e00ff */
[----:B------:R-:W-:-:S10]  /*4b30*/  IMAD.MOV.U32 R6, RZ, RZ, RZ ;  /* 0x000000ffff067224 */ /* 0x000fd400078e00ff */
[----:B------:R-:W-:Y:S05]  /*4b40*/  @!P0 BRA `(.L_x_100) ;  /* 0x0000000c00148947 */ /* 0x000fea0003800000 */
[----:B------:R-:W-:Y:S01]  /*4b50*/  LOP3.LUT P0, RZ, R4, 0x1f, RZ, 0xc0, !PT ;  /* 0x0000001f04ff7812 */ /* 0x000fe2000780c0ff */
[----:B------:R-:W-:Y:S01]  /*4b60*/  ULDC UR5, c[0x0][0x658] ;  /* 0x0001960000057ab9 */ /* 0x000fe20000000800 */
[----:B------:R-:W-:Y:S01]  /*4b70*/  UMOV UR6, 0xffffffff ;  /* 0xffffffff00067882 */ /* 0x000fe20000000000 */
[----:B------:R-:W-:Y:S01]  /*4b80*/  BSSY B0, `(.L_x_100) ;  /* 0x00000c1000007945 */ /* 0x000fe20003800000 */
[----:B------:R-:W-:Y:S01]  /*4b90*/  USHF.L.U32 UR6, UR6, UR5, URZ ;  /* 0x0000000506067299 */ /* 0x000fe2000800063f */
[C---:B------:R-:W-:Y:S01]  /*4ba0*/  ISETP.NE.AND P2, PT, R3.reuse, RZ, PT ;  /* 0x000000ff0300720c */ /* 0x040fe20003f45270 */
[----:B------:R-:W-:Y:S01]  /*4bb0*/  IMAD.MOV.U32 R8, RZ, RZ, 0x1 ;  /* 0x00000001ff087424 */ /* 0x000fe200078e00ff */
[----:B------:R-:W-:Y:S01]  /*4bc0*/  ISETP.NE.OR P0, PT, R3, RZ, !P0 ;  /* 0x000000ff0300720c */ /* 0x000fe20004705670 */
[----:B------:R-:W-:Y:S01]  /*4bd0*/  IMAD.MOV.U32 R0, RZ, RZ, 0x1 ;  /* 0x00000001ff007424 */ /* 0x000fe200078e00ff */
[----:B------:R-:W-:Y:S01]  /*4be0*/  LOP3.LUT R7, R16, 0x2, RZ, 0xfc, !PT ;  /* 0x0000000210077812 */ /* 0x000fe200078efcff */
[----:B------:R-:W-:Y:S01]  /*4bf0*/  IMAD.MOV.U32 R6, RZ, RZ, RZ ;  /* 0x000000ffff067224 */ /* 0x000fe200078e00ff */
[----:B------:R-:W-:Y:S01]  /*4c00*/  ULDC UR4, c[0x0][0x600] ;  /* 0x0001800000047ab9 */ /* 0x000fe20000000800 */
[----:B------:R-:W-:Y:S01]  /*4c10*/  UMOV UR7, 0x1 ;  /* 0x0000000100077882 */ /* 0x000fe20000000000 */
[----:B------:R-:W-:-:S02]  /*4c20*/  UIADD3 UR19, UR40, 0x1, URZ ;  /* 0x0000000128137890 */ /* 0x000fc4000fffe03f */
[----:B------:R-:W-:Y:S02]  /*4c30*/  UIADD3 UR15, UR4, -0x1, URZ ;  /* 0xffffffff040f7890 */ /* 0x000fe4000fffe03f */
[----:B------:R-:W-:Y:S02]  /*4c40*/  USHF.L.U32 UR17, UR7, UR5, URZ ;  /* 0x0000000507117299 */ /* 0x000fe4000800063f */
[----:B------:R-:W-:Y:S01]  /*4c50*/  ULOP3.LUT UR16, URZ, UR6, URZ, 0x33, !UPT ;  /* 0x000000063f107292 */ /* 0x000fe2000f8e333f */
[----:B------:R-:W-:-:S11]  /*4c60*/  ULDC.64 UR20, c[0x0][0x198] ;  /* 0x0000660000147ab9 */ /* 0x000fd60000000a00 */
.L_x_112:
[----:B------:R-:W-:-:S03]  /*4c70*/  UMOV UR4, 0xffffffff ;  /* 0xffffffff00047882 */ /* 0x000fc60000000000 */
[----:B------:R-:W-:Y:S05]  /*4c80*/  BRA.DIV UR4, `(.L_x_101) ;  /* 0x0000001e04387947 */ /* 0x000fea000b800000 */
[----:B------:R-:W-:-:S13]  /*4c90*/  ELECT P6, URZ, PT ;  /* 0x00000000003f782f */ /* 0x000fda00038c0000 */
.L_x_149:
[----:B------:R-:W0:Y:S01]  /*4ca0*/  LDC R3, c[0x0][0x28c] ;  /* 0x0000a300ff037b82 */ /* 0x000e220000000800 */
[----:B------:R-:W-:Y:S01]  /*4cb0*/  BSSY B1, `(.L_x_102) ;  /* 0x0000035000017945 */ /* 0x000fe20003800000 */
[----:B0-----:R-:W-:-:S13]  /*4cc0*/  ISETP.LT.OR P6, PT, R3, 0x1, !P6 ;  /* 0x000000010300780c */ /* 0x001fda00077c1670 */
[----:B------:R-:W-:Y:S05]  /*4cd0*/  @P6 BRA `(.L_x_103) ;  /* 0x0000000000c86947 */ /* 0x000fea0003800000 */
[----:B------:R-:W-:Y:S02]  /*4ce0*/  IMAD.SHL.U32 R22, R22, 0x40, RZ ;  /* 0x0000004016167824 */ /* 0x000fe400078e00ff */
[----:B------:R-:W-:Y:S02]  /*4cf0*/  IMAD.SHL.U32 R19, R19, 0x40, RZ ;  /* 0x0000004013137824 */ /* 0x000fe400078e00ff */
[----:B------:R-:W-:Y:S02]  /*4d00*/  IMAD.MOV.U32 R12, RZ, RZ, RZ ;  /* 0x000000ffff0c7224 */ /* 0x000fe400078e00ff */
[----:B------:R-:W-:Y:S02]  /*4d10*/  IMAD.U32 R13, RZ, RZ, UR19 ;  /* 0x00000013ff0d7e24 */ /* 0x000fe4000f8e00ff */
[----:B------:R-:W-:Y:S02]  /*4d20*/  IMAD.MOV.U32 R3, RZ, RZ, R0 ;  /* 0x000000ffff037224 */ /* 0x000fe400078e0000 */
[----:B------:R-:W-:-:S07]  /*4d30*/  IMAD.MOV.U32 R4, RZ, RZ, R6 ;  /* 0x000000ffff047224 */ /* 0x000fce00078e0006 */
.L_x_107:
[----:B------:R-:W0:Y:S01]  /*4d40*/  S2R R10, SR_CgaCtaId ;  /* 0x00000000000a7919 */ /* 0x000e220000008800 */
[----:B------:R-:W-:Y:S01]  /*4d50*/  MOV R5, 0x400 ;  /* 0x0000040000057802 */ /* 0x000fe20000000f00 */
[----:B------:R-:W1:Y:S03]  /*4d60*/  @!P2 LDC R9, c[0x0][0x500] ;  /* 0x00014000ff09ab82 */ /* 0x000e660000000800 */
[----:B0-----:R-:W-:Y:S02]  /*4d70*/  LEA R11, R10, R5, 0x18 ;  /* 0x000000050a0b7211 */ /* 0x001fe400078ec0ff */
[----:B------:R-:W-:-:S03]  /*4d80*/  SHF.L.U32 R5, R3, 0x1f, RZ ;  /* 0x0000001f03057819 */ /* 0x000fc600000006ff */
[----:B------:R-:W-:-:S04]  /*4d90*/  IMAD R10, R4, 0x8, R11 ;  /* 0x00000008040a7824 */ /* 0x000fc800078e020b */
[----:B------:R-:W0:Y:S02]  /*4da0*/  SYNCS.PHASECHK.TRANS64.TRYWAIT P1, [R10+URZ+0xe0], R5 ;  /* 0x0000e0050a0075a7 */ /* 0x000e24000802017f */
[----:B01----:R-:W-:Y:S05]  /*4db0*/  @!P1 BRA `(.L_x_104) ;  /* 0x0000001c000c9947 */ /* 0x003fea0003800000 */
.L_x_150:
[----:B0-----:R-:W-:Y:S01]  /*4dc0*/  PRMT R5, R7, 0x9910, RZ ;  /* 0x0000991007057816 */ /* 0x001fe200000000ff */
[----:B------:R0:W-:Y:S03]  /*4dd0*/  @!P2 SYNCS.ARRIVE.TRANS64 RZ, [R10+URZ], R9 ;  /* 0x000000090affa9a7 */ /* 0x0001e6000800003f */
[----:B------:R-:W-:-:S13]  /*4de0*/  ISETP.NE.AND P1, PT, R5, 0x2, PT ;  /* 0x000000020500780c */ /* 0x000fda0003f25270 */
[----:B0-----:R-:W-:Y:S05]  /*4df0*/  @P1 BRA `(.L_x_105) ;  /* 0x0000000000041947 */ /* 0x001fea0003800000 */
[----:B------:R-:W-:Y:S01]  /*4e00*/  BPT.TRAP 0x1 ;  /* 0x000000040000795c */ /* 0x000fe20000300000 */
.L_x_105:
[----:B------:R-:W-:Y:S05]  /*4e10*/  @P0 BRA `(.L_x_106) ;  /* 0x0000000000040947 */ /* 0x000fea0003800000 */
[----:B------:R-:W-:Y:S01]  /*4e20*/  BPT.TRAP 0x1 ;  /* 0x000000040000795c */ /* 0x000fe20000300000 */
.L_x_106:
[----:B------:R-:W-:Y:S01]  /*4e30*/  IMAD R11, R4, 0x1000, R11 ;  /* 0x00001000040b7824 */ /* 0x000fe200078e020b */
[----:B------:R-:W-:Y:S01]  /*4e40*/  R2UR UR9, R10 ;  /* 0x000000000a0972ca */ /* 0x000fe200000e0000 */
[----:B------:R-:W-:Y:S01]  /*4e50*/  VIADD R13, R13, 0xffffffff ;  /* 0xffffffff0d0d7836 */ /* 0x000fe20000000000 */
[----:B------:R-:W-:Y:S01]  /*4e60*/  UIADD3 UR4, UP0, UR20, 0xf0, URZ ;  /* 0x000000f014047890 */ /* 0x000fe2000ff1e03f */
[----:B------:R-:W-:Y:S01]  /*4e70*/  R2UR UR11, R19 ;  /* 0x00000000130b72ca */ /* 0x000fe200000e0000 */
[----:B------:R-:W-:Y:S01]  /*4e80*/  UIADD3 UR22, UP1, UR20, 0x1f0, URZ ;  /* 0x000001f014167890 */ /* 0x000fe2000ff3e03f */
[----:B------:R-:W-:Y:S01]  /*4e90*/  R2UR UR8, R11 ;  /* 0x000000000b0872ca */ /* 0x000fe200000e0000 */
[----:B------:R-:W-:Y:S01]  /*4ea0*/  UIADD3.X UR5, URZ, UR21, URZ, UP0, !UPT ;  /* 0x000000153f057290 */ /* 0x000fe200087fe43f */
[----:B------:R-:W-:Y:S01]  /*4eb0*/  R2UR UR10, R12 ;  /* 0x000000000c0a72ca */ /* 0x000fe200000e0000 */
[----:B------:R-:W-:Y:S01]  /*4ec0*/  VIADD R4, R4, 0x1 ;  /* 0x0000000104047836 */ /* 0x000fe20000000000 */
[----:B------:R-:W-:Y:S01]  /*4ed0*/  R2UR UR12, R2 ;  /* 0x00000000020c72ca */ /* 0x000fe200000e0000 */
[----:B------:R-:W-:Y:S01]  /*4ee0*/  UIADD3.X UR23, URZ, UR21, URZ, UP1, !UPT ;  /* 0x000000153f177290 */ /* 0x000fe20008ffe43f */
[----:B------:R-:W-:Y:S01]  /*4ef0*/  R2UR UR18, R22 ;  /* 0x00000000161272ca */ /* 0x000fe200000e0000 */
[----:B------:R-:W-:Y:S01]  /*4f00*/  UMOV UR6, 0x0 ;  /* 0x0000000000067882 */ /* 0x000fe20000000000 */
[----:B------:R-:W-:Y:S01]  /*4f10*/  ISETP.GT.AND P3, PT, R13, 0x1, PT ;  /* 0x000000010d00780c */ /* 0x000fe20003f64270 */
[----:B------:R-:W-:Y:S01]  /*4f20*/  UMOV UR7, 0x10000000 ;  /* 0x1000000000077882 */ /* 0x000fe20000000000 */
[----:B------:R-:W-:Y:S01]  /*4f30*/  ISETP.NE.AND P1, PT, R4, 0x1c, PT ;  /* 0x0000001c0400780c */ /* 0x000fe20003f25270 */
[----:B------:R-:W-:-:S02]  /*4f40*/  VIADD R12, R12, 0x20 ;  /* 0x000000200c0c7836 */ /* 0x000fc40000000000 */
[----:B------:R-:W-:Y:S01]  /*4f50*/  UIADD3 UR13, UR8, 0x300, URZ ;  /* 0x00000300080d7890 */ /* 0x000fe2000fffe03f */
[----:B------:R-:W-:Y:S01]  /*4f60*/  SEL R10, RZ, 0x1, P1 ;  /* 0x00000001ff0a7807 */ /* 0x000fe20000800000 */
[----:B------:R-:W-:Y:S01]  /*4f70*/  UIADD3 UR14, UR8, 0x1c300, URZ ;  /* 0x0001c300080e7890 */ /* 0x000fe2000fffe03f */
[----:B------:R-:W-:Y:S02]  /*4f80*/  SEL R4, R4, RZ, P1 ;  /* 0x000000ff04047207 */ /* 0x000fe40000800000 */
[----:B------:R-:W-:Y:S02]  /*4f90*/  LOP3.LUT R3, R3, R10, RZ, 0x3c, !PT ;  /* 0x0000000a03037212 */ /* 0x000fe400078e3cff */
[----:B------:R-:W-:Y:S02]  /*4fa0*/  UMOV UR8, UR13 ;  /* 0x0000000d00087c82 */ /* 0x000fe40008000000 */
[----:B------:R0:W-:Y:S02]  /*4fb0*/  UTMALDG.3D [UR8], [UR4], desc[UR6] ;  /* 0x00000608040075b4 */ /* 0x0001e40008011000 */
[----:B0-----:R-:W-:Y:S01]  /*4fc0*/  UMOV UR8, UR14 ;  /* 0x0000000e00087c82 */ /* 0x001fe20008000000 */
[----:B------:R-:W-:-:S02]  /*4fd0*/  UMOV UR11, UR18 ;  /* 0x00000012000b7c82 */ /* 0x000fc40008000000 */
[----:B------:R0:W-:Y:S02]  /*4fe0*/  UTMALDG.3D [UR8], [UR22], desc[UR6] ;  /* 0x00000608160075b4 */ /* 0x0001e40008011000 */
[----:B0-----:R-:W-:Y:S05]  /*4ff0*/  @P3 BRA `(.L_x_107) ;  /* 0xfffffffc00503947 */ /* 0x001fea000383ffff */
.L_x_103:
[----:B------:R-:W-:Y:S05]  /*5000*/  BSYNC B1 ;  /* 0x0000000000017941 */ /* 0x000fea0003800000 */
.L_x_102:
[----:B------:R-:W2:Y:S01]  /*5010*/  LDL.64 R10, [R1] ;  /* 0x00000000010a7983 */ /* 0x000ea20000100a00 */
[----:B------:R-:W-:Y:S01]  /*5020*/  LOP3.LUT P4, RZ, R8, 0xff, RZ, 0xc0, !PT ;  /* 0x000000ff08ff7812 */ /* 0x000fe2000788c0ff */
[----:B------:R-:W-:Y:S01]  /*5030*/  VIADD R9, R6, UR40 ;  /* 0x0000002806097c36 */ /* 0x000fe20008000000 */
[----:B------:R-:W-:Y:S01]  /*5040*/  ULDC.64 UR4, c[0x0][0x650] ;  /* 0x0001940000047ab9 */ /* 0x000fe20000000a00 */
[----:B------:R-:W-:Y:S01]  /*5050*/  IMAD.U32 R4, RZ, RZ, UR40 ;  /* 0x00000028ff047e24 */ /* 0x000fe2000f8e00ff */
[----:B------:R-:W-:Y:S01]  /*5060*/  UISETP.GE.U32.AND UP0, UPT, UR40, 0x1c, UPT ;  /* 0x0000001c2800788c */ /* 0x000fe2000bf06070 */
[----:B------:R-:W-:Y:S01]  /*5070*/  BSSY B1, `(.L_x_108) ;  /* 0x000006f000017945 */ /* 0x000fe20003800000 */
[----:B------:R-:W-:Y:S01]  /*5080*/  ISETP.GT.U32.AND P1, PT, R9, 0x1b, PT ;  /* 0x0000001b0900780c */ /* 0x000fe20003f24070 */
[----:B------:R-:W-:Y:S01]  /*5090*/  IMAD.MOV.U32 R19, RZ, RZ, -0x1 ;  /* 0xffffffffff137424 */ /* 0x000fe200078e00ff */
[----:B------:R-:W-:Y:S01]  /*50a0*/  PRMT R8, RZ, 0x7610, R8 ;  /* 0x00007610ff087816 */ /* 0x000fe20000000008 */
[----:B------:R-:W-:Y:S01]  /*50b0*/  IMAD.MOV.U32 R22, RZ, RZ, -0x1 ;  /* 0xffffffffff167424 */ /* 0x000fe200078e00ff */
[----:B------:R-:W-:-:S02]  /*50c0*/  ISETP.LT.U32.AND P1, PT, R4, 0x1c, P1 ;  /* 0x0000001c0400780c */ /* 0x000fc40000f21070 */
[----:B------:R-:W-:Y:S01]  /*50d0*/  PLOP3.LUT P3, PT, PT, PT, UP0, 0x80, 0x0 ;  /* 0x000000000000781c */ /* 0x000fe20003f6f008 */
[----:B------:R-:W0:Y:S01]  /*50e0*/  @P4 S2R R3, SR_CgaCtaId ;  /* 0x0000000000034919 */ /* 0x000e220000008800 */
[----:B------:R-:W-:Y:S02]  /*50f0*/  @P4 MOV R2, 0x400 ;  /* 0x0000040000024802 */ /* 0x000fe40000000f00 */
[----:B------:R-:W-:-:S04]  /*5100*/  SEL R5, RZ, 0x1, !P1 ;  /* 0x00000001ff057807 */ /* 0x000fc80004800000 */
[----:B------:R-:W-:Y:S02]  /*5110*/  LOP3.LUT R0, R0, R5, RZ, 0x3c, !PT ;  /* 0x0000000500007212 */ /* 0x000fe400078e3cff */
[----:B0-----:R-:W-:-:S04]  /*5120*/  @P4 LEA R2, R3, R2, 0x18 ;  /* 0x0000000203024211 */ /* 0x001fc800078ec0ff */
[----:B------:R0:W-:Y:S02]  /*5130*/  @P4 SYNCS.ARRIVE.TRANS64.A1T0 RZ, [R2+URZ+0x1f8], RZ ;  /* 0x0001f8ff02ff49a7 */ /* 0x0001e4000810003f */
[----:B0-----:R-:W-:-:S05]  /*5140*/  SHF.R.U32.HI R2, RZ, 0x2, R9 ;  /* 0x00000002ff027819 */ /* 0x001fca0000011609 */
[----:B------:R-:W-:-:S04]  /*5150*/  IMAD.WIDE.U32 R2, R2, 0x24924925, RZ ;  /* 0x2492492502027825 */ /* 0x000fc800078e00ff */
[----:B------:R-:W-:Y:S01]  /*5160*/  IMAD R6, R3, -0x1c, R9 ;  /* 0xffffffe403067824 */ /* 0x000fe200078e0209 */
[--C-:B------:R-:W-:Y:S01]  /*5170*/  @P3 LOP3.LUT R0, R0, 0x1, R3.reuse, 0x78, !PT ;  /* 0x0000000100003812 */ /* 0x100fe200078e7803 */
[----:B------:R-:W-:Y:S01]  /*5180*/  IMAD.MOV.U32 R2, RZ, RZ, -0x1 ;  /* 0xffffffffff027424 */ /* 0x000fe200078e00ff */
[----:B------:R-:W-:Y:S02]  /*5190*/  PRMT R3, RZ, 0x7610, R3 ;  /* 0x00007610ff037816 */ /* 0x000fe40000000003 */
[----:B--2---:R-:W-:-:S04]  /*51a0*/  IADD3 R18, P4, R18, R10, RZ ;  /* 0x0000000a12127210 */ /* 0x004fc80007f9e0ff */
[----:B------:R-:W-:Y:S01]  /*51b0*/  ISETP.GE.U32.AND P1, PT, R18, UR4, PT ;  /* 0x0000000412007c0c */ /* 0x000fe2000bf26070 */
[----:B------:R-:W-:-:S05]  /*51c0*/  IMAD.X R17, R17, 0x1, R23, P4 ;  /* 0x0000000111117824 */ /* 0x000fca00020e0617 */
[----:B------:R-:W-:-:S13]  /*51d0*/  ISETP.GE.U32.AND.EX P1, PT, R17, UR5, PT, P1 ;  /* 0x0000000511007c0c */ /* 0x000fda000bf26110 */
[----:B------:R-:W-:Y:S05]  /*51e0*/  @P1 BRA `(.L_x_109) ;  /* 0x00000004005c1947 */ /* 0x000fea0003800000 */
[----:B------:R-:W0:Y:S01]  /*51f0*/  S2R R11, SR_CTAID.X ;  /* 0x00000000000b7919 */ /* 0x000e220000002500 */
[----:B------:R-:W-:Y:S01]  /*5200*/  ULDC.64 UR4, c[0x0][0x628] ;  /* 0x00018a0000047ab9 */ /* 0x000fe20000000a00 */
[----:B------:R-:W1:Y:S01]  /*5210*/  LDC R12, c[0x0][0x144] ;  /* 0x00005100ff0c7b82 */ /* 0x000e620000000800 */
[----:B------:R-:W-:Y:S01]  /*5220*/  ISETP.NE.U32.AND P1, PT, RZ, UR4, PT ;  /* 0x00000004ff007c0c */ /* 0x000fe2000bf25070 */
[----:B------:R-:W2:Y:S01]  /*5230*/  S2R R9, SR_CTAID.Y ;  /* 0x0000000000097919 */ /* 0x000ea20000002600 */
[----:B------:R-:W-:Y:S01]  /*5240*/  ULDC UR6, c[0x0][0x150] ;  /* 0x0000540000067ab9 */ /* 0x000fe20000000800 */
[----:B------:R-:W-:Y:S01]  /*5250*/  ULDC UR7, c[0x0][0x630] ;  /* 0x00018c0000077ab9 */ /* 0x000fe20000000800 */
[----:B------:R-:W-:Y:S01]  /*5260*/  ISETP.NE.AND.EX P1, PT, RZ, UR5, PT, P1 ;  /* 0x00000005ff007c0c */ /* 0x000fe2000bf25310 */
[----:B------:R-:W-:Y:S01]  /*5270*/  IMAD.MOV.U32 R2, RZ, RZ, R18 ;  /* 0x000000ffff027224 */ /* 0x000fe200078e0012 */
[----:B0-----:R-:W-:-:S05]  /*5280*/  I2FP.F32.U32 R3, R11 ;  /* 0x0000000b00037245 */ /* 0x001fca0000201000 */
[----:B------:R-:W-:Y:S01]  /*5290*/  FMUL R14, R3, UR6 ;  /* 0x00000006030e7c20 */ /* 0x000fe20008400000 */
[----:B------:R-:W-:-:S05]  /*52a0*/  IMAD.MOV.U32 R3, RZ, RZ, R17 ;  /* 0x000000ffff037224 */ /* 0x000fca00078e0011 */
[----:B--2---:R-:W-:Y:S05]  /*52b0*/  @!P1 BRA `(.L_x_110) ;  /* 0x0000000000289947 */ /* 0x004fea0003800000 */
[----:B------:R-:W-:Y:S02]  /*52c0*/  ULDC UR6, c[0x0][0x634] ;  /* 0x00018d0000067ab9 */ /* 0x000fe40000000800 */
[----:B------:R-:W-:-:S05]  /*52d0*/  IADD3 R3, P1, R18, UR6, RZ ;  /* 0x0000000612037c10 */ /* 0x000fca000ff3e0ff */
[----:B------:R-:W-:-:S04]  /*52e0*/  IMAD.X R13, RZ, RZ, R17, P1 ;  /* 0x000000ffff0d7224 */ /* 0x000fc800008e0611 */
[----:B------:R-:W-:-:S04]  /*52f0*/  IMAD.WIDE.U32 R4, R13, UR4, RZ ;  /* 0x000000040d047c25 */ /* 0x000fc8000f8e00ff */
[----:B------:R-:W-:-:S04]  /*5300*/  IMAD.WIDE.U32 R4, P1, R3, UR5, R4 ;  /* 0x0000000503047c25 */ /* 0x000fc8000f820004 */
[----:B------:R-:W-:-:S04]  /*5310*/  IMAD.WIDE.U32 R2, R3, UR4, RZ ;  /* 0x0000000403027c25 */ /* 0x000fc8000f8e00ff */
[----:B------:R-:W-:Y:S01]  /*5320*/  IMAD.MOV.U32 R2, RZ, RZ, R5 ;  /* 0x000000ffff027224 */ /* 0x000fe200078e0005 */
[----:B------:R-:W-:Y:S01]  /*5330*/  IADD3 RZ, P3, R3, R4, RZ ;  /* 0x0000000403ff7210 */ /* 0x000fe20007f7e0ff */
[----:B------:R-:W-:-:S04]  /*5340*/  IMAD.X R3, RZ, RZ, RZ, P1 ;  /* 0x000000ffff037224 */ /* 0x000fc800008e06ff */
[----:B------:R-:W-:-:S08]  /*5350*/  IMAD.WIDE.U32.X R2, R13, UR5, R2, P3 ;  /* 0x000000050d027c25 */ /* 0x000fd000098e0402 */
.L_x_110:
[--C-:B------:R-:W-:Y:S01]  /*5360*/  SHF.R.U64 R10, R2, UR7, R3.reuse ;  /* 0x00000007020a7c19 */ /* 0x100fe20008001203 */
[----:B------:R-:W0:Y:S01]  /*5370*/  F2I.U32.TRUNC.NTZ R14, R14 ;  /* 0x0000000e000e7305 */ /* 0x000e22000020f000 */
[----:B------:R-:W-:Y:S01]  /*5380*/  SHF.R.U32.HI R2, RZ, UR7, R3 ;  /* 0x00000007ff027c19 */ /* 0x000fe20008011603 */
[----:B------:R-:W-:Y:S01]  /*5390*/  ULDC.64 UR4, c[0x0][0x620] ;  /* 0x0001880000047ab9 */ /* 0x000fe20000000a00 */
[----:B------:R-:W-:Y:S01]  /*53a0*/  IADD3 R5, P1, RZ, -R10, RZ ;  /* 0x8000000aff057210 */ /* 0x000fe20007f3e0ff */
[----:B------:R-:W-:Y:S01]  /*53b0*/  IMAD.MOV.U32 R3, RZ, RZ, R17 ;  /* 0x000000ffff037224 */ /* 0x000fe200078e0011 */
[----:B------:R-:W-:-:S03]  /*53c0*/  ULDC.64 UR6, c[0x0][0x640] ;  /* 0x0001900000067ab9 */ /* 0x000fc60000000a00 */
[----:B------:R-:W-:Y:S01]  /*53d0*/  IMAD.X R2, RZ, RZ, ~R2, P1 ;  /* 0x000000ffff027224 */ /* 0x000fe200008e0e02 */
[----:B------:R-:W-:-:S03]  /*53e0*/  ISETP.NE.U32.AND P1, PT, RZ, UR6, PT ;  /* 0x00000006ff007c0c */ /* 0x000fc6000bf25070 */
[----:B------:R-:W-:Y:S01]  /*53f0*/  IMAD R4, R2, UR4, RZ ;  /* 0x0000000402047c24 */ /* 0x000fe2000f8e02ff */
[----:B------:R-:W-:Y:S01]  /*5400*/  ISETP.NE.AND.EX P1, PT, RZ, UR7, PT, P1 ;  /* 0x00000007ff007c0c */ /* 0x000fe2000bf25310 */
[----:B------:R-:W-:-:S04]  /*5410*/  IMAD.MOV.U32 R2, RZ, RZ, R18 ;  /* 0x000000ffff027224 */ /* 0x000fc800078e0012 */
[----:B------:R-:W-:Y:S01]  /*5420*/  IMAD.WIDE.U32 R2, R5, UR4, R2 ;  /* 0x0000000405027c25 */ /* 0x000fe2000f8e0002 */
[----:B------:R-:W-:-:S03]  /*5430*/  ULDC UR4, c[0x0][0x618] ;  /* 0x0001860000047ab9 */ /* 0x000fc60000000800 */
[----:B------:R-:W-:Y:S01]  /*5440*/  IMAD R5, R5, UR5, R4 ;  /* 0x0000000505057c24 */ /* 0x000fe2000f8e0204 */
[----:B------:R-:W-:Y:S01]  /*5450*/  ULDC UR5, c[0x0][0x154] ;  /* 0x0000550000057ab9 */ /* 0x000fe20000000800 */
[----:B0-----:R-:W-:Y:S02]  /*5460*/  IMAD.MOV R4, RZ, RZ, -R14 ;  /* 0x000000ffff047224 */ /* 0x001fe400078e0a0e */
[----:B------:R-:W0:Y:S01]  /*5470*/  LDC R14, c[0x0][0x148] ;  /* 0x00005200ff0e7b82 */ /* 0x000e220000000800 */
[----:B------:R-:W-:Y:S02]  /*5480*/  IMAD.IADD R3, R3, 0x1, R5 ;  /* 0x0000000103037824 */ /* 0x000fe400078e0205 */
[----:B-1----:R-:W-:Y:S01]  /*5490*/  IMAD R11, R12, R4, R11 ;  /* 0x000000040c0b7224 */ /* 0x002fe200078e020b */
[----:B------:R-:W-:Y:S02]  /*54a0*/  I2FP.F32.U32 R4, R9 ;  /* 0x0000000900047245 */ /* 0x000fe40000201000 */
[----:B------:R-:W-:-:S02]  /*54b0*/  SHF.R.U64 R12, R2, UR4, R3 ;  /* 0x00000004020c7c19 */ /* 0x000fc40008001203 */
[----:B------:R-:W-:Y:S01]  /*54c0*/  SHF.R.U32.HI R3, RZ, UR4, R3 ;  /* 0x00000004ff037c19 */ /* 0x000fe20008011603 */
[----:B------:R-:W-:Y:S01]  /*54d0*/  FMUL R4, R4, UR5 ;  /* 0x0000000504047c20 */ /* 0x000fe20008400000 */
[----:B------:R-:W-:Y:S02]  /*54e0*/  ULDC UR4, c[0x0][0x608] ;  /* 0x0001820000047ab9 */ /* 0x000fe40000000800 */
[--C-:B------:R-:W-:Y:S01]  /*54f0*/  SHF.R.U64 R15, R12, UR4, R3.reuse ;  /* 0x000000040c0f7c19 */ /* 0x100fe20008001203 */
[----:B------:R1:W2:Y:S01]  /*5500*/  F2I.U32.TRUNC.NTZ R20, R4 ;  /* 0x0000000400147305 */ /* 0x0002a2000020f000 */
[----:B------:R-:W-:Y:S01]  /*5510*/  SHF.R.U32.HI R2, RZ, UR4, R3 ;  /* 0x00000004ff027c19 */ /* 0x000fe20008011603 */
[----:B------:R-:W-:-:S03]  /*5520*/  ULDC UR4, c[0x0][0x658] ;  /* 0x0001960000047ab9 */ /* 0x000fc60000000800 */
[--C-:B------:R-:W-:Y:S02]  /*5530*/  SHF.R.U64 R13, R15, UR4, R2.reuse ;  /* 0x000000040f0d7c19 */ /* 0x100fe40008001202 */
[----:B------:R-:W-:-:S03]  /*5540*/  SHF.R.U32.HI R19, RZ, UR4, R2 ;  /* 0x00000004ff137c19 */ /* 0x000fc60008011602 */
[----:B------:R-:W-:Y:S02]  /*5550*/  IMAD.MOV.U32 R2, RZ, RZ, R13 ;  /* 0x000000ffff027224 */ /* 0x000fe400078e000d */
[----:B------:R-:W-:Y:S01]  /*5560*/  IMAD.MOV.U32 R3, RZ, RZ, R19 ;  /* 0x000000ffff037224 */ /* 0x000fe200078e0013 */
[----:B-1----:R-:W-:Y:S06]  /*5570*/  @!P1 BRA `(.L_x_111) ;  /* 0x0000000000289947 */ /* 0x002fec0003800000 */
        /* <DEDUP_REMOVED lines=10> */
.L_x_111:
[----:B------:R-:W1:Y:S01]  /*5620*/  LDC R4, c[0x0][0x65c] ;  /* 0x00019700ff047b82 */ /* 0x000e620000000800 */
[----:B------:R-:W-:Y:S01]  /*5630*/  ULDC UR4, c[0x0][0x648] ;  /* 0x0001920000047ab9 */ /* 0x000fe20000000800 */
[----:B------:R-:W-:Y:S01]  /*5640*/  LOP3.LUT R15, R15, UR16, RZ, 0xc0, !PT ;  /* 0x000000100f0f7c12 */ /* 0x000fe2000f8ec0ff */
[----:B--2---:R-:W-:Y:S01]  /*5650*/  IMAD.MOV R20, RZ, RZ, -R20 ;  /* 0x000000ffff147224 */ /* 0x004fe200078e0a14 */
[----:B------:R-:W-:Y:S01]  /*5660*/  SHF.R.U64 R2, R2, UR4, R3 ;  /* 0x0000000402027c19 */ /* 0x000fe20008001203 */
[----:B------:R-:W-:Y:S01]  /*5670*/  ULDC UR4, c[0x0][0x638] ;  /* 0x00018e0000047ab9 */ /* 0x000fe20000000800 */
[----:B------:R-:W-:Y:S01]  /*5680*/  LOP3.LUT R12, R12, UR15, RZ, 0xc0, !PT ;  /* 0x0000000f0c0c7c12 */ /* 0x000fe2000f8ec0ff */
[----:B------:R-:W-:Y:S01]  /*5690*/  ULDC UR5, c[0x0][0x610] ;  /* 0x0001840000057ab9 */ /* 0x000fe20000000800 */
[----:B------:R-:W-:Y:S01]  /*56a0*/  IMAD.MOV.U32 R3, RZ, RZ, 0x1 ;  /* 0x00000001ff037424 */ /* 0x000fe200078e00ff */
[----:B-1----:R-:W-:Y:S01]  /*56b0*/  ISETP.NE.AND P1, PT, R4, 0x1, PT ;  /* 0x000000010400780c */ /* 0x002fe20003f25270 */
[----:B------:R-:W-:-:S02]  /*56c0*/  IMAD.MOV R4, RZ, RZ, -R2 ;  /* 0x000000ffff047224 */ /* 0x000fc400078e0a02 */
[----:B------:R-:W-:Y:S02]  /*56d0*/  IMAD R2, R2, UR17, R15 ;  /* 0x0000001102027c24 */ /* 0x000fe4000f8e020f */
[----:B------:R-:W-:Y:S01]  /*56e0*/  IMAD R13, R4, UR4, R13 ;  /* 0x00000004040d7c24 */ /* 0x000fe2000f8e020d */
[----:B------:R-:W-:-:S07]  /*56f0*/  ULDC UR4, c[0x0][0x600] ;  /* 0x0001800000047ab9 */ /* 0x000fce0000000800 */
[----:B0-----:R-:W-:-:S04]  /*5700*/  @P1 IMAD R11, R14, R20, R9 ;  /* 0x000000140e0b1224 */ /* 0x001fc800078e0209 */
[----:B------:R-:W-:Y:S02]  /*5710*/  IMAD R11, R2, UR5, R11 ;  /* 0x00000005020b7c24 */ /* 0x000fe4000f8e020b */
[----:B------:R-:W-:-:S05]  /*5720*/  IMAD R2, R13, UR4, R12 ;  /* 0x000000040d027c24 */ /* 0x000fca000f8e020c */
[----:B------:R-:W-:Y:S02]  /*5730*/  SEL R22, R2, R11, !P1 ;  /* 0x0000000b02167207 */ /* 0x000fe40004800000 */
[----:B------:R-:W-:Y:S01]  /*5740*/  SEL R19, R11, R2, !P1 ;  /* 0x000000020b137207 */ /* 0x000fe20004800000 */
[----:B------:R-:W-:-:S07]  /*5750*/  IMAD.MOV.U32 R2, RZ, RZ, R10 ;  /* 0x000000ffff027224 */ /* 0x000fce00078e000a */
.L_x_109:
[----:B------:R-:W-:Y:S05]  /*5760*/  BSYNC B1 ;  /* 0x0000000000017941 */ /* 0x000fea0003800000 */
.L_x_108:
[----:B------:R-:W-:-:S13]  /*5770*/  LOP3.LUT P1, RZ, R3, 0xff, RZ, 0xc0, !PT ;  /* 0x000000ff03ff7812 */ /* 0x000fda000782c0ff */
[----:B------:R-:W-:Y:S05]  /*5780*/  @P1 BRA `(.L_x_112) ;  /* 0xfffffff400381947 */ /* 0x000fea000383ffff */
[----:B------:R-:W-:Y:S05]  /*5790*/  BSYNC B0 ;  /* 0x0000000000007941 */ /* 0x000fea0003800000 */
.L_x_100:
[----:B------:R-:W-:-:S03]  /*57a0*/  UMOV UR4, 0xffffffff ;  /* 0xffffffff00047882 */ /* 0x000fc60000000000 */
[----:B------:R-:W-:Y:S05]  /*57b0*/  BRA.DIV UR4, `(.L_x_113) ;  /* 0x0000001204a07947 */ /* 0x000fea000b800000 */
[----:B------:R-:W-:-:S13]  /*57c0*/  ELECT P6, URZ, PT ;  /* 0x00000000003f782f */ /* 0x000fda00038c0000 */
.L_x_153:
[----:B------:R-:W-:Y:S04]  /*57d0*/  BSSY B0, `(.L_x_114) ;  /* 0x0000103000007945 */ /* 0x000fe80003800000 */
[----:B------:R-:W-:Y:S05]  /*57e0*/  @!P6 BRA `(.L_x_115) ;  /* 0x000000100004e947 */ /* 0x000fea0003800000 */
[----:B------:R-:W-:-:S04]  /*57f0*/  LOP3.LUT R16, R16, 0x2, RZ, 0xfc, !PT ;  /* 0x0000000210107812 */ /* 0x000fc800078efcff */
[----:B------:R-:W-:-:S13]  /*5800*/  ISETP.NE.AND P0, PT, R16, 0x3, PT ;  /* 0x000000031000780c */ /* 0x000fda0003f05270 */
[----:B------:R-:W-:Y:S05]  /*5810*/  @!P0 BRA `(.L_x_116) ;  /* 0x0000000000048947 */ /* 0x000fea0003800000 */
[----:B------:R-:W-:Y:S01]  /*5820*/  BPT.TRAP 0x1 ;  /* 0x000000040000795c */ /* 0x000fe20000300000 */
.L_x_116:
[----:B------:R-:W0:Y:S01]  /*5830*/  S2R R3, SR_CgaCtaId ;  /* 0x0000000000037919 */ /* 0x000e220000008800 */
[----:B------:R-:W-:-:S04]  /*5840*/  MOV R2, 0x400 ;  /* 0x0000040000027802 */ /* 0x000fc80000000f00 */
[----:B0-----:R-:W-:Y:S02]  /*5850*/  LEA R3, R3, R2, 0x18 ;  /* 0x0000000203037211 */ /* 0x001fe400078ec0ff */
[----:B------:R-:W-:-:S03]  /*5860*/  SHF.L.U32 R2, R0, 0x1f, RZ ;  /* 0x0000001f00027819 */ /* 0x000fc600000006ff */
[----:B------:R-:W-:-:S04]  /*5870*/  VIADD R3, R3, 0xe0 ;  /* 0x000000e003037836 */ /* 0x000fc80000000000 */
[C---:B------:R-:W-:Y:S02]  /*5880*/  IMAD R7, R6.reuse, 0x8, R3 ;  /* 0x0000000806077824 */ /* 0x040fe400078e0203 */
[----:B------:R-:W-:Y:S02]  /*5890*/  VIADD R6, R6, 0x1 ;  /* 0x0000000106067836 */ /* 0x000fe40000000000 */
[----:B------:R-:W0:Y:S03]  /*58a0*/  SYNCS.PHASECHK.TRANS64.TRYWAIT P0, [R7+URZ], R2 ;  /* 0x00000002070075a7 */ /* 0x000e26000800017f */
[----:B------:R-:W-:-:S04]  /*58b0*/  ISETP.NE.AND P1, PT, R6, 0x1c, PT ;  /* 0x0000001c0600780c */ /* 0x000fc80003f25270 */
[----:B------:R-:W-:Y:S02]  /*58c0*/  SEL R5, RZ, 0x1, P1 ;  /* 0x00000001ff057807 */ /* 0x000fe40000800000 */
[----:B------:R-:W-:Y:S02]  /*58d0*/  SEL R6, R6, RZ, P1 ;  /* 0x000000ff06067207 */ /* 0x000fe40000800000 */
[----:B------:R-:W-:-:S03]  /*58e0*/  LOP3.LUT R5, R0, R5, RZ, 0x3c, !PT ;  /* 0x0000000500057212 */ /* 0x000fc600078e3cff */
[----:B------:R-:W-:Y:S01]  /*58f0*/  IMAD R9, R6, 0x8, R3 ;  /* 0x0000000806097824 */ /* 0x000fe200078e0203 */
[----:B------:R-:W-:Y:S01]  /*5900*/  SHF.L.U32 R4, R5, 0x1f, RZ ;  /* 0x0000001f05047819 */ /* 0x000fe200000006ff */
[----:B0-----:R-:W-:Y:S06]  /*5910*/  @!P0 BRA `(.L_x_117) ;  /* 0x0000001000688947 */ /* 0x001fec0003800000 */
.L_x_154:
[----:B------:R-:W1:Y:S01]  /*5920*/  SYNCS.PHASECHK.TRANS64.TRYWAIT P0, [R9+URZ], R4 ;  /* 0x00000004090075a7 */ /* 0x000e62000800017f */
[----:B------:R-:W-:-:S05]  /*5930*/  VIADD R0, R6, 0x1 ;  /* 0x0000000106007836 */ /* 0x000fca0000000000 */
[----:B------:R-:W-:-:S04]  /*5940*/  ISETP.NE.AND P1, PT, R0, 0x1c, PT ;  /* 0x0000001c0000780c */ /* 0x000fc80003f25270 */
[----:B0-----:R-:W-:Y:S02]  /*5950*/  SEL R2, RZ, 0x1, P1 ;  /* 0x00000001ff027807 */ /* 0x001fe40000800000 */
[----:B------:R-:W-:Y:S02]  /*5960*/  SEL R0, R0, RZ, P1 ;  /* 0x000000ff00007207 */ /* 0x000fe40000800000 */
[----:B------:R-:W-:-:S03]  /*5970*/  LOP3.LUT R7, R5, R2, RZ, 0x3c, !PT ;  /* 0x0000000205077212 */ /* 0x000fc600078e3cff */
[----:B------:R-:W-:Y:S01]  /*5980*/  IMAD R6, R0, 0x8, R3 ;  /* 0x0000000800067824 */ /* 0x000fe200078e0203 */
[----:B------:R-:W-:Y:S01]  /*5990*/  SHF.L.U32 R5, R7, 0x1f, RZ ;  /* 0x0000001f07057819 */ /* 0x000fe200000006ff */
[----:B-1----:R-:W-:Y:S06]  /*59a0*/  @!P0 BRA `(.L_x_118) ;  /* 0x0000001000588947 */ /* 0x002fec0003800000 */
.L_x_155:
[----:B------:R-:W1:Y:S01]  /*59b0*/  SYNCS.PHASECHK.TRANS64.TRYWAIT P0, [R6+URZ], R5 ;  /* 0x00000005060075a7 */ /* 0x000e62000800017f */
[----:B------:R-:W-:-:S05]  /*59c0*/  VIADD R0, R0, 0x1 ;  /* 0x0000000100007836 */ /* 0x000fca0000000000 */
[----:B------:R-:W-:-:S04]  /*59d0*/  ISETP.NE.AND P1, PT, R0, 0x1c, PT ;  /* 0x0000001c0000780c */ /* 0x000fc80003f25270 */
[----:B------:R-:W-:Y:S02]  /*59e0*/  SEL R2, RZ, 0x1, P1 ;  /* 0x00000001ff027807 */ /* 0x000fe40000800000 */
[----:B------:R-:W-:Y:S02]  /*59f0*/  SEL R0, R0, RZ, P1 ;  /* 0x000000ff00007207 */ /* 0x000fe40000800000 */
[----:B------:R-:W-:-:S03]  /*5a00*/  LOP3.LUT R7, R7, R2, RZ, 0x3c, !PT ;  /* 0x0000000207077212 */ /* 0x000fc600078e3cff */
[----:B0-----:R-:W-:Y:S01]  /*5a10*/  IMAD R9, R0, 0x8, R3 ;  /* 0x0000000800097824 */ /* 0x001fe200078e0203 */
[----:B------:R-:W-:Y:S01]  /*5a20*/  SHF.L.U32 R4, R7, 0x1f, RZ ;  /* 0x0000001f07047819 */ /* 0x000fe200000006ff */
[----:B-1----:R-:W-:Y:S06]  /*5a30*/  @!P0 BRA `(.L_x_119) ;  /* 0x0000001000488947 */ /* 0x002fec0003800000 */
.L_x_156:
        /* <DEDUP_REMOVED lines=9> */
.L_x_157:
        /* <DEDUP_REMOVED lines=9> */
.L_x_158:
        /* <DEDUP_REMOVED lines=9> */
.L_x_159:
        /* <DEDUP_REMOVED lines=9> */
.L_x_160:
        /* <DEDUP_REMOVED lines=9> */
.L_x_161:
        /* <DEDUP_REMOVED lines=9> */
.L_x_162:
        /* <DEDUP_REMOVED lines=9> */
.L_x_163:
        /* <DEDUP_REMOVED lines=9> */
.L_x_164:
        /* <DEDUP_REMOVED lines=9> */
.L_x_165:
        /* <DEDUP_REMOVED lines=9> */
.L_x_166:
        /* <DEDUP_REMOVED lines=9> */
.L_x_167:
        /* <DEDUP_REMOVED lines=9> */
.L_x_168:
        /* <DEDUP_REMOVED lines=9> */
.L_x_169:
        /* <DEDUP_REMOVED lines=9> */
.L_x_170:
        /* <DEDUP_REMOVED lines=9> */
.L_x_171:
        /* <DEDUP_REMOVED lines=9> */
.L_x_172:
        /* <DEDUP_REMOVED lines=9> */
.L_x_173:
        /* <DEDUP_REMOVED lines=9> */
.L_x_174:
        /* <DEDUP_REMOVED lines=9> */
.L_x_175:
        /* <DEDUP_REMOVED lines=9> */
.L_x_176:
        /* <DEDUP_REMOVED lines=9> */
.L_x_177:
        /* <DEDUP_REMOVED lines=9> */
.L_x_178:
        /* <DEDUP_REMOVED lines=9> */
.L_x_179:
[----:B------:R-:W1:Y:S01]  /*6730*/  SYNCS.PHASECHK.TRANS64.TRYWAIT P0, [R6+URZ], R5 ;  /* 0x00000005060075a7 */ /* 0x000e62000800017f */
[----:B------:R-:W-:-:S05]  /*6740*/  VIADD R0, R0, 0x1 ;  /* 0x0000000100007836 */ /* 0x000fca0000000000 */
[----:B------:R-:W-:-:S04]  /*6750*/  ISETP.NE.AND P1, PT, R0, 0x1c, PT ;  /* 0x0000001c0000780c */ /* 0x000fc80003f25270 */
[----:B------:R-:W-:Y:S02]  /*6760*/  SEL R2, RZ, 0x1, P1 ;  /* 0x00000001ff027807 */ /* 0x000fe40000800000 */
[----:B------:R-:W-:Y:S02]  /*6770*/  SEL R0, R0, RZ, P1 ;  /* 0x000000ff00007207 */ /* 0x000fe40000800000 */
[----:B------:R-:W-:Y:S01]  /*6780*/  LOP3.LUT R2, R7, R2, RZ, 0x3c, !PT ;  /* 0x0000000207027212 */ /* 0x000fe200078e3cff */
[----:B-1----:R-:W-:Y:S06]  /*6790*/  @!P0 BRA `(.L_x_143) ;  /* 0x0000000800d08947 */ /* 0x002fec0003800000 */
.L_x_180:
[----:B------:R-:W-:Y:S01]  /*67a0*/  IMAD R3, R0, 0x8, R3 ;  /* 0x0000000800037824 */ /* 0x000fe200078e0203 */
[----:B------:R-:W-:-:S07]  /*67b0*/  SHF.L.U32 R0, R2, 0x1f, RZ ;  /* 0x0000001f02007819 */ /* 0x000fce00000006ff */
.L_x_144:
[----:B--2---:R2:W3:Y:S02]  /*67c0*/  SYNCS.PHASECHK.TRANS64.TRYWAIT P0, [R3+URZ], R0 ;  /* 0x00000000030075a7 */ /* 0x0044e4000800017f */
[----:B---3--:R-:W-:Y:S05]  /*67d0*/  @!P0 NANOSLEEP.SYNCS 0x989680 ;  /* 0x009896800000895d */ /* 0x008fea0003900000 */
[----:B------:R-:W3:Y:S02]  /*67e0*/  @!P0 SYNCS.PHASECHK.TRANS64 P0, [R3+URZ], R0 ;  /* 0x00000000030085a7 */ /* 0x000ee4000800007f */
[----:B---3--:R-:W-:Y:S05]  /*67f0*/  @!P0 BRA `(.L_x_144) ;  /* 0xfffffffc00f08947 */ /* 0x008fea000383ffff */
.L_x_115:
[----:B------:R-:W-:Y:S05]  /*6800*/  BSYNC B0 ;  /* 0x0000000000007941 */ /* 0x000fea0003800000 */
.L_x_114:
[----:B------:R-:W-:Y:S05]  /*6810*/  EXIT ;  /* 0x000000000000794d */ /* 0x000fea0003800000 */
.L_x_16:
[----:B-1----:R1:W2:Y:S02]  /*6820*/  SYNCS.PHASECHK.TRANS64.TRYWAIT P0, [R63+URZ], R0 ;  /* 0x000000003f0075a7 */ /* 0x0022a4000800017f */
[----:B--2---:R-:W-:Y:S05]  /*6830*/  @!P0 NANOSLEEP.SYNCS 0x989680 ;  /* 0x009896800000895d */ /* 0x004fea0003900000 */
[----:B------:R-:W2:Y:S02]  /*6840*/  @!P0 SYNCS.PHASECHK.TRANS64 P0, [R63+URZ], R0 ;  /* 0x000000003f0085a7 */ /* 0x000ea4000800007f */
[----:B--2---:R-:W-:Y:S05]  /*6850*/  @!P0 BRA `(.L_x_16) ;  /* 0xfffffffc00f08947 */ /* 0x004fea000383ffff */
[----:B------:R-:W-:Y:S05]  /*6860*/  BRA `(.L_x_145) ;  /* 0xffffffac00f07947 */ /* 0x000fea000383ffff */
.L_x_21:
[----:B--2---:R2:W3:Y:S02]  /*6870*/  SYNCS.PHASECHK.TRANS64.TRYWAIT P1, [R3+URZ], R0 ;  /* 0x00000000030075a7 */ /* 0x0044e4000802017f */
[----:B---3--:R-:W-:Y:S05]  /*6880*/  @!P1 NANOSLEEP.SYNCS 0x989680 ;  /* 0x009896800000995d */ /* 0x008fea0003900000 */
[----:B------:R-:W3:Y:S02]  /*6890*/  @!P1 SYNCS.PHASECHK.TRANS64 P1, [R3+URZ], R0 ;  /* 0x00000000030095a7 */ /* 0x000ee4000802007f */
[----:B---3--:R-:W-:Y:S05]  /*68a0*/  @!P1 BRA `(.L_x_21) ;  /* 0xfffffffc00f09947 */ /* 0x008fea000383ffff */
[----:B------:R-:W-:Y:S05]  /*68b0*/  BRA `(.L_x_20) ;  /* 0xffffffb000547947 */ /* 0x000fea000383ffff */
.L_x_26:
[----:B--2---:R-:W-:-:S04]  /*68c0*/  IMAD.U32 R4, RZ, RZ, UR4 ;  /* 0x00000004ff047e24 */ /* 0x004fc8000f8e00ff */
[----:B------:R2:W3:Y:S03]  /*68d0*/  SYNCS.PHASECHK.TRANS64.TRYWAIT P1, [R4+URZ], R3 ;  /* 0x00000003040075a7 */ /* 0x0004e6000802017f */
[----:B---3--:R-:W-:Y:S05]  /*68e0*/  @!P1 NANOSLEEP.SYNCS 0x989680 ;  /* 0x009896800000995d */ /* 0x008fea0003900000 */
[----:B------:R-:W3:Y:S02]  /*68f0*/  @!P1 SYNCS.PHASECHK.TRANS64 P1, [R4+URZ], R3 ;  /* 0x00000003040095a7 */ /* 0x000ee4000802007f */
[----:B---3--:R-:W-:Y:S05]  /*6900*/  @!P1 BRA `(.L_x_26) ;  /* 0xfffffffc00ec9947 */ /* 0x008fea000383ffff */
[----:B------:R-:W-:Y:S05]  /*6910*/  BRA `(.L_x_25) ;  /* 0xffffffb000cc7947 */ /* 0x000fea000383ffff */
.L_x_32:
[----:B---3--:R3:W4:Y:S02]  /*6920*/  SYNCS.PHASECHK.TRANS64.TRYWAIT P0, [R63+URZ+0x10], R0 ;  /* 0x000010003f0075a7 */ /* 0x008724000800017f */
[----:B----4-:R-:W-:Y:S05]  /*6930*/  @!P0 NANOSLEEP.SYNCS 0x989680 ;  /* 0x009896800000895d */ /* 0x010fea0003900000 */
[----:B------:R-:W4:Y:S02]  /*6940*/  @!P0 SYNCS.PHASECHK.TRANS64 P0, [R63+URZ+0x10], R0 ;  /* 0x000010003f0085a7 */ /* 0x000f24000800007f */
[----:B----4-:R-:W-:Y:S05]  /*6950*/  @!P0 BRA `(.L_x_32) ;  /* 0xfffffffc00f08947 */ /* 0x010fea000383ffff */
[----:B------:R-:W-:Y:S05]  /*6960*/  BRA `(.L_x_146) ;  /* 0xffffffb400c47947 */ /* 0x000fea000383ffff */
.L_x_101:
[----:B------:R-:W-:Y:S01]  /*6970*/  BSSY B1, `(.L_x_147) ;  /* 0x0000006000017945 */ /* 0x000fe20003800000 */
[----:B------:R-:W-:-:S07]  /*6980*/  IMAD.MOV.U32 R15, RZ, RZ, -0x1 ;  /* 0xffffffffff0f7424 */ /* 0x000fce00078e00ff */
[----:B-----5:R-:W-:Y:S05]  /*6990*/  WARPSYNC.COLLECTIVE R15, `(.L_x_148) ;  /* 0x000000000f0c7348 */ /* 0x020fea0003c00000 */
[----:B------:R-:W-:Y:S02]  /*69a0*/  ELECT P6, UR62, PT ;  /* 0x00000000003e782f */ /* 0x000fe400038c0000 */
[----:B------:R-:W-:Y:S01]  /*69b0*/  MOV R14, UR62 ;  /* 0x0000003e000e7c02 */ /* 0x000fe20008000f00 */
[----:B-----5:R-:W-:Y:S10]  /*69c0*/  ENDCOLLECTIVE ;  /* 0x000000000000791b */ /* 0x020ff40003800000 */
.L_x_148:
[----:B------:R-:W-:Y:S05]  /*69d0*/  BSYNC B1 ;  /* 0x0000000000017941 */ /* 0x000fea0003800000 */
.L_x_147:
[----:B------:R-:W-:Y:S05]  /*69e0*/  BRA `(.L_x_149) ;  /* 0xffffffe000ac7947 */ /* 0x000fea000383ffff */
.L_x_104:
[----:B0-----:R0:W1:Y:S02]  /*69f0*/  SYNCS.PHASECHK.TRANS64.TRYWAIT P1, [R10+URZ+0xe0], R5 ;  /* 0x0000e0050a0075a7 */ /* 0x001064000802017f */
[----:B-1----:R-:W-:Y:S05]  /*6a00*/  @!P1 NANOSLEEP.SYNCS 0x989680 ;  /* 0x009896800000995d */ /* 0x002fea0003900000 */
[----:B------:R-:W1:Y:S02]  /*6a10*/  @!P1 SYNCS.PHASECHK.TRANS64 P1, [R10+URZ+0xe0], R5 ;  /* 0x0000e0050a0095a7 */ /* 0x000e64000802007f */
[----:B-1----:R-:W-:Y:S05]  /*6a20*/  @!P1 BRA `(.L_x_104) ;  /* 0xfffffffc00f09947 */ /* 0x002fea000383ffff */
[----:B------:R-:W-:Y:S05]  /*6a30*/  BRA `(.L_x_150) ;  /* 0xffffffe000e07947 */ /* 0x000fea000383ffff */
.L_x_113:
[----:B------:R-:W-:Y:S01]  /*6a40*/  BSSY B0, `(.L_x_151) ;  /* 0x0000006000007945 */ /* 0x000fe20003800000 */
[----:B------:R-:W-:-:S07]  /*6a50*/  IMAD.MOV.U32 R15, RZ, RZ, -0x1 ;  /* 0xffffffffff0f7424 */ /* 0x000fce00078e00ff */
[----:B-----5:R-:W-:Y:S05]  /*6a60*/  WARPSYNC.COLLECTIVE R15, `(.L_x_152) ;  /* 0x000000000f0c7348 */ /* 0x020fea0003c00000 */
[----:B------:R-:W-:Y:S02]  /*6a70*/  ELECT P6, UR62, PT ;  /* 0x00000000003e782f */ /* 0x000fe400038c0000 */
[----:B------:R-:W-:Y:S01]  /*6a80*/  MOV R14, UR62 ;  /* 0x0000003e000e7c02 */ /* 0x000fe20008000f00 */
[----:B-----5:R-:W-:Y:S10]  /*6a90*/  ENDCOLLECTIVE ;  /* 0x000000000000791b */ /* 0x020ff40003800000 */
.L_x_152:
[----:B------:R-:W-:Y:S05]  /*6aa0*/  BSYNC B0 ;  /* 0x0000000000007941 */ /* 0x000fea0003800000 */
.L_x_151:
[----:B------:R-:W-:Y:S05]  /*6ab0*/  BRA `(.L_x_153) ;  /* 0xffffffec00447947 */ /* 0x000fea000383ffff */
.L_x_117:
[----:B0-----:R0:W1:Y:S02]  /*6ac0*/  SYNCS.PHASECHK.TRANS64.TRYWAIT P0, [R7+URZ], R2 ;  /* 0x00000002070075a7 */ /* 0x001064000800017f */
[----:B-1----:R-:W-:Y:S05]  /*6ad0*/  @!P0 NANOSLEEP.SYNCS 0x989680 ;  /* 0x009896800000895d */ /* 0x002fea0003900000 */
[----:B------:R-:W1:Y:S02]  /*6ae0*/  @!P0 SYNCS.PHASECHK.TRANS64 P0, [R7+URZ], R2 ;  /* 0x00000002070085a7 */ /* 0x000e64000800007f */
[----:B-1----:R-:W-:Y:S05]  /*6af0*/  @!P0 BRA `(.L_x_117) ;  /* 0xfffffffc00f08947 */ /* 0x002fea000383ffff */
[----:B------:R-:W-:Y:S05]  /*6b00*/  BRA `(.L_x_154) ;  /* 0xffffffec00847947 */ /* 0x000fea000383ffff */
.L_x_118:
[----:B0-----:R0:W1:Y:S02]  /*6b10*/  SYNCS.PHASECHK.TRANS64.TRYWAIT P0, [R9+URZ], R4 ;  /* 0x00000004090075a7 */ /* 0x001064000800017f */
[----:B-1----:R-:W-:Y:S05]  /*6b20*/  @!P0 NANOSLEEP.SYNCS 0x989680 ;  /* 0x009896800000895d */ /* 0x002fea0003900000 */
[----:B------:R-:W1:Y:S02]  /*6b30*/  @!P0 SYNCS.PHASECHK.TRANS64 P0, [R9+URZ], R4 ;  /* 0x00000004090085a7 */ /* 0x000e64000800007f */
[----:B-1----:R-:W-:Y:S05]  /*6b40*/  @!P0 BRA `(.L_x_118) ;  /* 0xfffffffc00f08947 */ /* 0x002fea000383ffff */
[----:B------:R-:W-:Y:S05]  /*6b50*/  BRA `(.L_x_155) ;  /* 0xffffffec00947947 */ /* 0x000fea000383ffff */
.L_x_119:
[----:B0-----:R0:W1:Y:S02]  /*6b60*/  SYNCS.PHASECHK.TRANS64.TRYWAIT P0, [R6+URZ], R5 ;  /* 0x00000005060075a7 */ /* 0x001064000800017f */
[----:B-1----:R-:W-:Y:S05]  /*6b70*/  @!P0 NANOSLEEP.SYNCS 0x989680 ;  /* 0x009896800000895d */ /* 0x002fea0003900000 */
[----:B------:R-:W1:Y:S02]  /*6b80*/  @!P0 SYNCS.PHASECHK.TRANS64 P0, [R6+URZ], R5 ;  /* 0x00000005060085a7 */ /* 0x000e64000800007f */
[----:B-1----:R-:W-:Y:S05]  /*6b90*/  @!P0 BRA `(.L_x_119) ;  /* 0xfffffffc00f08947 */ /* 0x002fea000383ffff */
[----:B------:R-:W-:Y:S05]  /*6ba0*/  BRA `(.L_x_156) ;  /* 0xffffffec00a47947 */ /* 0x000fea000383ffff */
.L_x_120:
[----:B0-----:R0:W1:Y:S02]  /*6bb0*/  SYNCS.PHASECHK.TRANS64.TRYWAIT P0, [R9+URZ], R4 ;  /* 0x00000004090075a7 */ /* 0x001064000800017f */
[----:B-1----:R-:W-:Y:S05]  /*6bc0*/  @!P0 NANOSLEEP.SYNCS 0x989680 ;  /* 0x009896800000895d */ /* 0x002fea0003900000 */
[----:B------:R-:W1:Y:S02]  /*6bd0*/  @!P0 SYNCS.PHASECHK.TRANS64 P0, [R9+URZ], R4 ;  /* 0x00000004090085a7 */ /* 0x000e64000800007f */
[----:B-1----:R-:W-:Y:S05]  /*6be0*/  @!P0 BRA `(.L_x_120) ;  /* 0xfffffffc00f08947 */ /* 0x002fea000383ffff */
[----:B------:R-:W-:Y:S05]  /*6bf0*/  BRA `(.L_x_157) ;  /* 0xffffffec00b47947 */ /* 0x000fea000383ffff */
.L_x_121:
[----:B0-----:R0:W1:Y:S02]  /*6c00*/  SYNCS.PHASECHK.TRANS64.TRYWAIT P0, [R6+URZ], R5 ;  /* 0x00000005060075a7 */ /* 0x001064000800017f */
[----:B-1----:R-:W-:Y:S05]  /*6c10*/  @!P0 NANOSLEEP.SYNCS 0x989680 ;  /* 0x009896800000895d */ /* 0x002fea0003900000 */
[----:B------:R-:W1:Y:S02]  /*6c20*/  @!P0 SYNCS.PHASECHK.TRANS64 P0, [R6+URZ], R5 ;  /* 0x00000005060085a7 */ /* 0x000e64000800007f */
[----:B-1----:R-:W-:Y:S05]  /*6c30*/  @!P0 BRA `(.L_x_121) ;  /* 0xfffffffc00f08947 */ /* 0x002fea000383ffff */
[----:B------:R-:W-:Y:S05]  /*6c40*/  BRA `(.L_x_158) ;  /* 0xffffffec00c47947 */ /* 0x000fea000383ffff */
.L_x_122:
[----:B0-----:R0:W1:Y:S02]  /*6c50*/  SYNCS.PHASECHK.TRANS64.TRYWAIT P0, [R9+URZ], R4 ;  /* 0x00000004090075a7 */ /* 0x001064000800017f */
[----:B-1----:R-:W-:Y:S05]  /*6c60*/  @!P0 NANOSLEEP.SYNCS 0x989680 ;  /* 0x009896800000895d */ /* 0x002fea0003900000 */
[----:B------:R-:W1:Y:S02]  /*6c70*/  @!P0 SYNCS.PHASECHK.TRANS64 P0, [R9+URZ], R4 ;  /* 0x00000004090085a7 */ /* 0x000e64000800007f */
[----:B-1----:R-:W-:Y:S05]  /*6c80*/  @!P0 BRA `(.L_x_122) ;  /* 0xfffffffc00f08947 */ /* 0x002fea000383ffff */
[----:B------:R-:W-:Y:S05]  /*6c90*/  BRA `(.L_x_159) ;  /* 0xffffffec00d47947 */ /* 0x000fea000383ffff */
.L_x_123:
[----:B0-----:R0:W1:Y:S02]  /*6ca0*/  SYNCS.PHASECHK.TRANS64.TRYWAIT P0, [R6+URZ], R5 ;  /* 0x00000005060075a7 */ /* 0x001064000800017f */
[----:B-1----:R-:W-:Y:S05]  /*6cb0*/  @!P0 NANOSLEEP.SYNCS 0x989680 ;  /* 0x009896800000895d */ /* 0x002fea0003900000 */
[----:B------:R-:W1:Y:S02]  /*6cc0*/  @!P0 SYNCS.PHASECHK.TRANS64 P0, [R6+URZ], R5 ;  /* 0x00000005060085a7 */ /* 0x000e64000800007f */
[----:B-1----:R-:W-:Y:S05]  /*6cd0*/  @!P0 BRA `(.L_x_123) ;  /* 0xfffffffc00f08947 */ /* 0x002fea000383ffff */
[----:B------:R-:W-:Y:S05]  /*6ce0*/  BRA `(.L_x_160) ;  /* 0xffffffec00e47947 */ /* 0x000fea000383ffff */
.L_x_124:
[----:B0-----:R0:W1:Y:S02]  /*6cf0*/  SYNCS.PHASECHK.TRANS64.TRYWAIT P0, [R9+URZ], R4 ;  /* 0x00000004090075a7 */ /* 0x001064000800017f */
[----:B-1----:R-:W-:Y:S05]  /*6d00*/  @!P0 NANOSLEEP.SYNCS 0x989680 ;  /* 0x009896800000895d */ /* 0x002fea0003900000 */
[----:B------:R-:W1:Y:S02]  /*6d10*/  @!P0 SYNCS.PHASECHK.TRANS64 P0, [R9+URZ], R4 ;  /* 0x00000004090085a7 */ /* 0x000e64000800007f */
[----:B-1----:R-:W-:Y:S05]  /*6d20*/  @!P0 BRA `(.L_x_124) ;  /* 0xfffffffc00f08947 */ /* 0x002fea000383ffff */
[----:B------:R-:W-:Y:S05]  /*6d30*/  BRA `(.L_x_161) ;  /* 0xffffffec00f47947 */ /* 0x000fea000383ffff */
.L_x_125:
[----:B0-----:R0:W1:Y:S02]  /*6d40*/  SYNCS.PHASECHK.TRANS64.TRYWAIT P0, [R6+URZ], R5 ;  /* 0x00000005060075a7 */ /* 0x001064000800017f */
[----:B-1----:R-:W-:Y:S05]  /*6d50*/  @!P0 NANOSLEEP.SYNCS 0x989680 ;  /* 0x009896800000895d */ /* 0x002fea0003900000 */
[----:B------:R-:W1:Y:S02]  /*6d60*/  @!P0 SYNCS.PHASECHK.TRANS64 P0, [R6+URZ], R5 ;  /* 0x00000005060085a7 */ /* 0x000e64000800007f */
[----:B-1----:R-:W-:Y:S05]  /*6d70*/  @!P0 BRA `(.L_x_125) ;  /* 0xfffffffc00f08947 */ /* 0x002fea000383ffff */
[----:B------:R-:W-:Y:S05]  /*6d80*/  BRA `(.L_x_162) ;  /* 0xfffffff000047947 */ /* 0x000fea000383ffff */
.L_x_126:
[----:B0-----:R0:W1:Y:S02]  /*6d90*/  SYNCS.PHASECHK.TRANS64.TRYWAIT P0, [R9+URZ], R4 ;  /* 0x00000004090075a7 */ /* 0x001064000800017f */
[----:B-1----:R-:W-:Y:S05]  /*6da0*/  @!P0 NANOSLEEP.SYNCS 0x989680 ;  /* 0x009896800000895d */ /* 0x002fea0003900000 */
[----:B------:R-:W1:Y:S02]  /*6db0*/  @!P0 SYNCS.PHASECHK.TRANS64 P0, [R9+URZ], R4 ;  /* 0x00000004090085a7 */ /* 0x000e64000800007f */
[----:B-1----:R-:W-:Y:S05]  /*6dc0*/  @!P0 BRA `(.L_x_126) ;  /* 0xfffffffc00f08947 */ /* 0x002fea000383ffff */
[----:B------:R-:W-:Y:S05]  /*6dd0*/  BRA `(.L_x_163) ;  /* 0xfffffff000147947 */ /* 0x000fea000383ffff */
.L_x_127:
[----:B0-----:R0:W1:Y:S02]  /*6de0*/  SYNCS.PHASECHK.TRANS64.TRYWAIT P0, [R6+URZ], R5 ;  /* 0x00000005060075a7 */ /* 0x001064000800017f */
[----:B-1----:R-:W-:Y:S05]  /*6df0*/  @!P0 NANOSLEEP.SYNCS 0x989680 ;  /* 0x009896800000895d */ /* 0x002fea0003900000 */
[----:B------:R-:W1:Y:S02]  /*6e00*/  @!P0 SYNCS.PHASECHK.TRANS64 P0, [R6+URZ], R5 ;  /* 0x00000005060085a7 */ /* 0x000e64000800007f */
[----:B-1----:R-:W-:Y:S05]  /*6e10*/  @!P0 BRA `(.L_x_127) ;  /* 0xfffffffc00f08947 */ /* 0x002fea000383ffff */
[----:B------:R-:W-:Y:S05]  /*6e20*/  BRA `(.L_x_164) ;  /* 0xfffffff000247947 */ /* 0x000fea000383ffff */
.L_x_128:
[----:B0-----:R0:W1:Y:S02]  /*6e30*/  SYNCS.PHASECHK.TRANS64.TRYWAIT P0, [R9+URZ], R4 ;  /* 0x00000004090075a7 */ /* 0x001064000800017f */
[----:B-1----:R-:W-:Y:S05]  /*6e40*/  @!P0 NANOSLEEP.SYNCS 0x989680 ;  /* 0x009896800000895d */ /* 0x002fea0003900000 */
[----:B------:R-:W1:Y:S02]  /*6e50*/  @!P0 SYNCS.PHASECHK.TRANS64 P0, [R9+URZ], R4 ;  /* 0x00000004090085a7 */ /* 0x000e64000800007f */
[----:B-1----:R-:W-:Y:S05]  /*6e60*/  @!P0 BRA `(.L_x_128) ;  /* 0xfffffffc00f08947 */ /* 0x002fea000383ffff */
[----:B------:R-:W-:Y:S05]  /*6e70*/  BRA `(.L_x_165) ;  /* 0xfffffff000347947 */ /* 0x000fea000383ffff */
.L_x_129:
[----:B0-----:R0:W1:Y:S02]  /*6e80*/  SYNCS.PHASECHK.TRANS64.TRYWAIT P0, [R6+URZ], R5 ;  /* 0x00000005060075a7 */ /* 0x001064000800017f */
[----:B-1----:R-:W-:Y:S05]  /*6e90*/  @!P0 NANOSLEEP.SYNCS 0x989680 ;  /* 0x009896800000895d */ /* 0x002fea0003900000 */
[----:B------:R-:W1:Y:S02]  /*6ea0*/  @!P0 SYNCS.PHASECHK.TRANS64 P0, [R6+URZ], R5 ;  /* 0x00000005060085a7 */ /* 0x000e64000800007f */
[----:B-1----:R-:W-:Y:S05]  /*6eb0*/  @!P0 BRA `(.L_x_129) ;  /* 0xfffffffc00f08947 */ /* 0x002fea000383ffff */
[----:B------:R-:W-:Y:S05]  /*6ec0*/  BRA `(.L_x_166) ;  /* 0xfffffff000447947 */ /* 0x000fea000383ffff */
.L_x_130:
[----:B0-----:R0:W1:Y:S02]  /*6ed0*/  SYNCS.PHASECHK.TRANS64.TRYWAIT P0, [R9+URZ], R4 ;  /* 0x00000004090075a7 */ /* 0x001064000800017f */
[----:B-1----:R-:W-:Y:S05]  /*6ee0*/  @!P0 NANOSLEEP.SYNCS 0x989680 ;  /* 0x009896800000895d */ /* 0x002fea0003900000 */
[----:B------:R-:W1:Y:S02]  /*6ef0*/  @!P0 SYNCS.PHASECHK.TRANS64 P0, [R9+URZ], R4 ;  /* 0x00000004090085a7 */ /* 0x000e64000800007f */
[----:B-1----:R-:W-:Y:S05]  /*6f00*/  @!P0 BRA `(.L_x_130) ;  /* 0xfffffffc00f08947 */ /* 0x002fea000383ffff */
[----:B------:R-:W-:Y:S05]  /*6f10*/  BRA `(.L_x_167) ;  /* 0xfffffff000547947 */ /* 0x000fea000383ffff */
.L_x_131:
[----:B0-----:R0:W1:Y:S02]  /*6f20*/  SYNCS.PHASECHK.TRANS64.TRYWAIT P0, [R6+URZ], R5 ;  /* 0x00000005060075a7 */ /* 0x001064000800017f */
[----:B-1----:R-:W-:Y:S05]  /*6f30*/  @!P0 NANOSLEEP.SYNCS 0x989680 ;  /* 0x009896800000895d */ /* 0x002fea0003900000 */
[----:B------:R-:W1:Y:S02]  /*6f40*/  @!P0 SYNCS.PHASECHK.TRANS64 P0, [R6+URZ], R5 ;  /* 0x00000005060085a7 */ /* 0x000e64000800007f */
[----:B-1----:R-:W-:Y:S05]  /*6f50*/  @!P0 BRA `(.L_x_131) ;  /* 0xfffffffc00f08947 */ /* 0x002fea000383ffff */
[----:B------:R-:W-:Y:S05]  /*6f60*/  BRA `(.L_x_168) ;  /* 0xfffffff000647947 */ /* 0x000fea000383ffff */
.L_x_132:
[----:B0-----:R0:W1:Y:S02]  /*6f70*/  SYNCS.PHASECHK.TRANS64.TRYWAIT P0, [R9+URZ], R4 ;  /* 0x00000004090075a7 */ /* 0x001064000800017f */
[----:B-1----:R-:W-:Y:S05]  /*6f80*/  @!P0 NANOSLEEP.SYNCS 0x989680 ;  /* 0x009896800000895d */ /* 0x002fea0003900000 */
[----:B------:R-:W1:Y:S02]  /*6f90*/  @!P0 SYNCS.PHASECHK.TRANS64 P0, [R9+URZ], R4 ;  /* 0x00000004090085a7 */ /* 0x000e64000800007f */
[----:B-1----:R-:W-:Y:S05]  /*6fa0*/  @!P0 BRA `(.L_x_132) ;  /* 0xfffffffc00f08947 */ /* 0x002fea000383ffff */
[----:B------:R-:W-:Y:S05]  /*6fb0*/  BRA `(.L_x_169) ;  /* 0xfffffff000747947 */ /* 0x000fea000383ffff */
.L_x_133:
[----:B0-----:R0:W1:Y:S02]  /*6fc0*/  SYNCS.PHASECHK.TRANS64.TRYWAIT P0, [R6+URZ], R5 ;  /* 0x00000005060075a7 */ /* 0x001064000800017f */
[----:B-1----:R-:W-:Y:S05]  /*6fd0*/  @!P0 NANOSLEEP.SYNCS 0x989680 ;  /* 0x009896800000895d */ /* 0x002fea0003900000 */
[----:B------:R-:W1:Y:S02]  /*6fe0*/  @!P0 SYNCS.PHASECHK.TRANS64 P0, [R6+URZ], R5 ;  /* 0x00000005060085a7 */ /* 0x000e64000800007f */
[----:B-1----:R-:W-:Y:S05]  /*6ff0*/  @!P0 BRA `(.L_x_133) ;  /* 0xfffffffc00f08947 */ /* 0x002fea000383ffff */
[----:B------:R-:W-:Y:S05]  /*7000*/  BRA `(.L_x_170) ;  /* 0xfffffff000847947 */ /* 0x000fea000383ffff */
.L_x_134:
[----:B0-----:R0:W1:Y:S02]  /*7010*/  SYNCS.PHASECHK.TRANS64.TRYWAIT P0, [R9+URZ], R4 ;  /* 0x00000004090075a7 */ /* 0x001064000800017f */
[----:B-1----:R-:W-:Y:S05]  /*7020*/  @!P0 NANOSLEEP.SYNCS 0x989680 ;  /* 0x009896800000895d */ /* 0x002fea0003900000 */
[----:B------:R-:W1:Y:S02]  /*7030*/  @!P0 SYNCS.PHASECHK.TRANS64 P0, [R9+URZ], R4 ;  /* 0x00000004090085a7 */ /* 0x000e64000800007f */
[----:B-1----:R-:W-:Y:S05]  /*7040*/  @!P0 BRA `(.L_x_134) ;  /* 0xfffffffc00f08947 */ /* 0x002fea000383ffff */
[----:B------:R-:W-:Y:S05]  /*7050*/  BRA `(.L_x_171) ;  /* 0xfffffff000947947 */ /* 0x000fea000383ffff */
.L_x_135:
[----:B0-----:R0:W1:Y:S02]  /*7060*/  SYNCS.PHASECHK.TRANS64.TRYWAIT P0, [R6+URZ], R5 ;  /* 0x00000005060075a7 */ /* 0x001064000800017f */
[----:B-1----:R-:W-:Y:S05]  /*7070*/  @!P0 NANOSLEEP.SYNCS 0x989680 ;  /* 0x009896800000895d */ /* 0x002fea0003900000 */
[----:B------:R-:W1:Y:S02]  /*7080*/  @!P0 SYNCS.PHASECHK.TRANS64 P0, [R6+URZ], R5 ;  /* 0x00000005060085a7 */ /* 0x000e64000800007f */
[----:B-1----:R-:W-:Y:S05]  /*7090*/  @!P0 BRA `(.L_x_135) ;  /* 0xfffffffc00f08947 */ /* 0x002fea000383ffff */
[----:B------:R-:W-:Y:S05]  /*70a0*/  BRA `(.L_x_172) ;  /* 0xfffffff000a47947 */ /* 0x000fea000383ffff */
.L_x_136:
[----:B0-----:R0:W1:Y:S02]  /*70b0*/  SYNCS.PHASECHK.TRANS64.TRYWAIT P0, [R9+URZ], R4 ;  /* 0x00000004090075a7 */ /* 0x001064000800017f */
[----:B-1----:R-:W-:Y:S05]  /*70c0*/  @!P0 NANOSLEEP.SYNCS 0x989680 ;  /* 0x009896800000895d */ /* 0x002fea0003900000 */
[----:B------:R-:W1:Y:S02]  /*70d0*/  @!P0 SYNCS.PHASECHK.TRANS64 P0, [R9+URZ], R4 ;  /* 0x00000004090085a7 */ /* 0x000e64000800007f */
[----:B-1----:R-:W-:Y:S05]  /*70e0*/  @!P0 BRA `(.L_x_136) ;  /* 0xfffffffc00f08947 */ /* 0x002fea000383ffff */
[----:B------:R-:W-:Y:S05]  /*70f0*/  BRA `(.L_x_173) ;  /* 0xfffffff000b47947 */ /* 0x000fea000383ffff */
.L_x_137:
[----:B0-----:R0:W1:Y:S02]  /*7100*/  SYNCS.PHASECHK.TRANS64.TRYWAIT P0, [R6+URZ], R5 ;  /* 0x00000005060075a7 */ /* 0x001064000800017f */
[----:B-1----:R-:W-:Y:S05]  /*7110*/  @!P0 NANOSLEEP.SYNCS 0x989680 ;  /* 0x009896800000895d */ /* 0x002fea0003900000 */
[----:B------:R-:W1:Y:S02]  /*7120*/  @!P0 SYNCS.PHASECHK.TRANS64 P0, [R6+URZ], R5 ;  /* 0x00000005060085a7 */ /* 0x000e64000800007f */
[----:B-1----:R-:W-:Y:S05]  /*7130*/  @!P0 BRA `(.L_x_137) ;  /* 0xfffffffc00f08947 */ /* 0x002fea000383ffff */
[----:B------:R-:W-:Y:S05]  /*7140*/  BRA `(.L_x_174) ;  /* 0xfffffff000c47947 */ /* 0x000fea000383ffff */
.L_x_138:
[----:B0-----:R0:W1:Y:S02]  /*7150*/  SYNCS.PHASECHK.TRANS64.TRYWAIT P0, [R9+URZ], R4 ;  /* 0x00000004090075a7 */ /* 0x001064000800017f */
[----:B-1----:R-:W-:Y:S05]  /*7160*/  @!P0 NANOSLEEP.SYNCS 0x989680 ;  /* 0x009896800000895d */ /* 0x002fea0003900000 */
[----:B------:R-:W1:Y:S02]  /*7170*/  @!P0 SYNCS.PHASECHK.TRANS64 P0, [R9+URZ], R4 ;  /* 0x00000004090085a7 */ /* 0x000e64000800007f */
[----:B-1----:R-:W-:Y:S05]  /*7180*/  @!P0 BRA `(.L_x_138) ;  /* 0xfffffffc00f08947 */ /* 0x002fea000383ffff */
[----:B------:R-:W-:Y:S05]  /*7190*/  BRA `(.L_x_175) ;  /* 0xfffffff000d47947 */ /* 0x000fea000383ffff */
.L_x_139:
[----:B0-----:R0:W1:Y:S02]  /*71a0*/  SYNCS.PHASECHK.TRANS64.TRYWAIT P0, [R6+URZ], R5 ;  /* 0x00000005060075a7 */ /* 0x001064000800017f */
[----:B-1----:R-:W-:Y:S05]  /*71b0*/  @!P0 NANOSLEEP.SYNCS 0x989680 ;  /* 0x009896800000895d */ /* 0x002fea0003900000 */
[----:B------:R-:W1:Y:S02]  /*71c0*/  @!P0 SYNCS.PHASECHK.TRANS64 P0, [R6+URZ], R5 ;  /* 0x00000005060085a7 */ /* 0x000e64000800007f */
[----:B-1----:R-:W-:Y:S05]  /*71d0*/  @!P0 BRA `(.L_x_139) ;  /* 0xfffffffc00f08947 */ /* 0x002fea000383ffff */
[----:B------:R-:W-:Y:S05]  /*71e0*/  BRA `(.L_x_176) ;  /* 0xfffffff000e47947 */ /* 0x000fea000383ffff */
.L_x_140:
[----:B0-----:R0:W1:Y:S02]  /*71f0*/  SYNCS.PHASECHK.TRANS64.TRYWAIT P0, [R9+URZ], R4 ;  /* 0x00000004090075a7 */ /* 0x001064000800017f */
[----:B-1----:R-:W-:Y:S05]  /*7200*/  @!P0 NANOSLEEP.SYNCS 0x989680 ;  /* 0x009896800000895d */ /* 0x002fea0003900000 */
[----:B------:R-:W1:Y:S02]  /*7210*/  @!P0 SYNCS.PHASECHK.TRANS64 P0, [R9+URZ], R4 ;  /* 0x00000004090085a7 */ /* 0x000e64000800007f */
[----:B-1----:R-:W-:Y:S05]  /*7220*/  @!P0 BRA `(.L_x_140) ;  /* 0xfffffffc00f08947 */ /* 0x002fea000383ffff */
[----:B------:R-:W-:Y:S05]  /*7230*/  BRA `(.L_x_177) ;  /* 0xfffffff000f47947 */ /* 0x000fea000383ffff */
.L_x_141:
[----:B0-----:R0:W1:Y:S02]  /*7240*/  SYNCS.PHASECHK.TRANS64.TRYWAIT P0, [R6+URZ], R5 ;  /* 0x00000005060075a7 */ /* 0x001064000800017f */
[----:B-1----:R-:W-:Y:S05]  /*7250*/  @!P0 NANOSLEEP.SYNCS 0x989680 ;  /* 0x009896800000895d */ /* 0x002fea0003900000 */
[----:B------:R-:W1:Y:S02]  /*7260*/  @!P0 SYNCS.PHASECHK.TRANS64 P0, [R6+URZ], R5 ;  /* 0x00000005060085a7 */ /* 0x000e64000800007f */
[----:B-1----:R-:W-:Y:S05]  /*7270*/  @!P0 BRA `(.L_x_141) ;  /* 0xfffffffc00f08947 */ /* 0x002fea000383ffff */
[----:B------:R-:W-:Y:S05]  /*7280*/  BRA `(.L_x_178) ;  /* 0xfffffff400047947 */ /* 0x000fea000383ffff */
.L_x_142:
[----:B0-----:R0:W1:Y:S02]  /*7290*/  SYNCS.PHASECHK.TRANS64.TRYWAIT P0, [R9+URZ], R4 ;  /* 0x00000004090075a7 */ /* 0x001064000800017f */
[----:B-1----:R-:W-:Y:S05]  /*72a0*/  @!P0 NANOSLEEP.SYNCS 0x989680 ;  /* 0x009896800000895d */ /* 0x002fea0003900000 */
[----:B------:R-:W1:Y:S02]  /*72b0*/  @!P0 SYNCS.PHASECHK.TRANS64 P0, [R9+URZ], R4 ;  /* 0x00000004090085a7 */ /* 0x000e64000800007f */
[----:B-1----:R-:W-:Y:S05]  /*72c0*/  @!P0 BRA `(.L_x_142) ;  /* 0xfffffffc00f08947 */ /* 0x002fea000383ffff */
[----:B------:R-:W-:Y:S05]  /*72d0*/  BRA `(.L_x_179) ;  /* 0xfffffff400147947 */ /* 0x000fea000383ffff */
.L_x_143:
[----:B-1----:R1:W2:Y:S02]  /*72e0*/  SYNCS.PHASECHK.TRANS64.TRYWAIT P0, [R6+URZ], R5 ;  /* 0x00000005060075a7 */ /* 0x0022a4000800017f */
[----:B--2---:R-:W-:Y:S05]  /*72f0*/  @!P0 NANOSLEEP.SYNCS 0x989680 ;  /* 0x009896800000895d */ /* 0x004fea0003900000 */
[----:B------:R-:W2:Y:S02]  /*7300*/  @!P0 SYNCS.PHASECHK.TRANS64 P0, [R6+URZ], R5 ;  /* 0x00000005060085a7 */ /* 0x000ea4000800007f */
[----:B--2---:R-:W-:Y:S05]  /*7310*/  @!P0 BRA `(.L_x_143) ;  /* 0xfffffffc00f08947 */ /* 0x004fea000383ffff */
[----:B------:R-:W-:Y:S05]  /*7320*/  BRA `(.L_x_180) ;  /* 0xfffffff4001c7947 */ /* 0x000fea000383ffff */
.L_x_181:
[----:B------:R-:W-:-:S00]  /*7330*/  BRA `(.L_x_181) ;  /* 0xfffffffc00fc7947 */ /* 0x000fc0000383ffff */
[----:B------:R-:W-:-:S00]  /*7340*/  NOP ;  /* 0x0000000000007918 */ /* 0x000fc00000000000 */
        /* <DEDUP_REMOVED lines=11> */
.L_x_182:


//--------------------- .nv.global.init           --------------------------
	.section	.nv.global.init,"aw",@progbits
.nv.global.init:
	.type		$str$22,@object
	.size		$str$22,($str$23 - $str$22)
$str$22:
        /*0000*/ 	.byte	0x6b, 0x5f, 0x74, 0x69, 0x6c, 0x65, 0x5f, 0x63, 0x6f, 0x75, 0x6e, 0x74, 0x20, 0x3e, 0x3d, 0x20
        /*0010*/ 	.byte	0x31, 0x00
	.type		$str$23,@object
	.size		$str$23,(__unnamed_1 - $str$23)
$str$23:
        /*0012*/ 	.byte	0x2f, 0x74, 0x6d, 0x70, 0x2f, 0x63, 0x75, 0x74, 0x6c, 0x61, 0x73, 0x73, 0x5f, 0x73, 0x77, 0x65
        /*0022*/ 	.byte	0x65, 0x70, 0x5f, 0x73, 0x72, 0x63, 0x2f, 0x69, 0x6e, 0x63, 0x6c, 0x75, 0x64, 0x65, 0x2f, 0x63
        /*0032*/ 	.byte	0x75, 0x74, 0x6c, 0x61, 0x73, 0x73, 0x2f, 0x67, 0x65, 0x6d, 0x6d, 0x2f, 0x63, 0x6f, 0x6c, 0x6c
        /*0042*/ 	.byte	0x65, 0x63, 0x74, 0x69, 0x76, 0x65, 0x2f, 0x73, 0x6d, 0x39, 0x30, 0x5f, 0x6d, 0x6d, 0x61, 0x5f
        /*0052*/ 	.byte	0x74, 0x6d, 0x61, 0x5f, 0x67, 0x6d, 0x6d, 0x61, 0x5f, 0x73, 0x73, 0x5f, 0x77, 0x61, 0x72, 0x70
        /*0062*/ 	.byte	0x73, 0x70, 0x65, 0x63, 0x69, 0x61, 0x6c, 0x69, 0x7a, 0x65, 0x64, 0x2e, 0x68, 0x70, 0x70, 0x00
	.type		__unnamed_1,@object
	.size		__unnamed_1,(.L_0 - __unnamed_1)
__unnamed_1:
        /*0072*/ 	.byte	0x76, 0x6f, 0x69, 0x64, 0x20, 0x63, 0x75, 0x74, 0x6c, 0x61, 0x73, 0x73, 0x3a, 0x3a, 0x67, 0x65
        /* <DEDUP_REMOVED lines=179> */
        /*0bb2*/ 	.byte	0x69, 0x74, 0x79, 0x5d, 0x00
.L_0:


//--------------------- .nv.shared._ZN7cutlass13device_kernelINS_4gemm6kernel13GemmUniversalIN4cute5tupleIJiiiiEEENS1_10collective13CollectiveMmaINS1_34MainloopSm90TmaGmmaWarpSpecializedILi28ENS5_IJNS4_1CILi1EEESB_SB_EEENS1_32KernelTmaWarpSpecializedPingpongEEENS5_IJNSA_ILi64EEESF_NSA_ILi32EEEEEENS_6half_tENS5_IJlSB_lEEESI_SJ_NS4_8TiledMMAINS4_8MMA_AtomIJNS4_4SM904GMMA25MMA_64x64x16_F32F16F16_SSILNSN_5MajorE0ELSP_0ELNSN_7ScaleInE1ELSQ_1EEEEEENS4_6LayoutISC_NS5_IJNSA_ILi0EEESU_SU_EEEEENS5_IJNS4_10UnderscoreESX_SX_EEEEENS4_13SM90_TMA_LOADENS4_14ComposedLayoutINS4_7SwizzleILi2ELi4ELi3EEENS4_18smem_ptr_flag_bitsILi16EEENST_INS5_IJNSA_ILi8EEESG_EEENS5_IJSG_SB_EEEEEEEvNS4_8identityES10_S1A_vS1B_EENS_8epilogue10collective6detail29Sm90TmaWarpSpecializedAdapterINS1E_15DefaultEpilogueISI_SJ_SJ_NS1D_6thread17LinearCombinationISI_Li1EffLNS1I_9ScaleType4KindE0ELNS_15FloatRoundStyleE2ESI_EENS1_15EpilogueDefaultEEEEEvvEEEEvNT_6ParamsE --------------------------
	.section	.nv.shared._ZN7cutlass13device_kernelINS_4gemm6kernel13GemmUniversalIN4cute5tupleIJiiiiEEENS1_10collective13CollectiveMmaINS1_34MainloopSm90TmaGmmaWarpSpecializedILi28ENS5_IJNS4_1CILi1EEESB_SB_EEENS1_32KernelTmaWarpSpecializedPingpongEEENS5_IJNSA_ILi64EEESF_NSA_ILi32EEEEEENS_6half_tENS5_IJlSB_lEEESI_SJ_NS4_8TiledMMAINS4_8MMA_AtomIJNS4_4SM904GMMA25MMA_64x64x16_F32F16F16_SSILNSN_5MajorE0ELSP_0ELNSN_7ScaleInE1ELSQ_1EEEEEENS4_6LayoutISC_NS5_IJNSA_ILi0EEESU_SU_EEEEENS5_IJNS4_10UnderscoreESX_SX_EEEEENS4_13SM90_TMA_LOADENS4_14ComposedLayoutINS4_7SwizzleILi2ELi4ELi3EEENS4_18smem_ptr_flag_bitsILi16EEENST_INS5_IJNSA_ILi8EEESG_EEENS5_IJSG_SB_EEEEEEEvNS4_8identityES10_S1A_vS1B_EENS_8epilogue10collective6detail29Sm90TmaWarpSpecializedAdapterINS1E_15DefaultEpilogueISI_SJ_SJ_NS1D_6thread17LinearCombinationISI_Li1EffLNS1I_9ScaleType4KindE0ELNS_15FloatRoundStyleE2ESI_EENS1_15EpilogueDefaultEEEEEvvEEEEvNT_6ParamsE,"aw",@nobits
	.sectionflags	@""
	.align	16
	.zero		1024


//--------------------- .nv.shared.reserved.0     --------------------------
	.section	.nv.shared.reserved.0,"aw",@nobits
	.weak		__nv_reservedSMEM_offset_0_alias
	.size		__nv_reservedSMEM_offset_0_alias, 0, 0
	.other		__nv_reservedSMEM_offset_0_alias,@"STO_CUDA_RESERVED_SHARED STV_DEFAULT"
__nv_reservedSMEM_offset_0_alias:
	.zero		0


//--------------------- .nv.global                --------------------------
	.section	.nv.global,"aw",@nobits
.nv.global:
	.type		_ZN40_INTERNAL_2c3af28a_4_k_cu_d786a692_211234cute1_E,@object
	.size		_ZN40_INTERNAL_2c3af28a_4_k_cu_d786a692_211234cute1_E,(_ZN40_INTERNAL_2c3af28a_4_k_cu_d786a692_211234cuda3std3__45__cpo6cbeginE - _ZN40_INTERNAL_2c3af28a_4_k_cu_d786a692_211234cute1_E)
_ZN40_INTERNAL_2c3af28a_4_k_cu_d786a692_211234cute1_E:
	.zero		1
	.type		_ZN40_INTERNAL_2c3af28a_4_k_cu_d786a692_211234cuda3std3__45__cpo6cbeginE,@object
	.size		_ZN40_INTERNAL_2c3af28a_4_k_cu_d786a692_211234cuda3std3__45__cpo6cbeginE,(_ZN40_INTERNAL_2c3af28a_4_k_cu_d786a692_211234cuda3std3__48in_placeE - _ZN40_INTERNAL_2c3af28a_4_k_cu_d786a692_211234cuda3std3__45__cpo6cbeginE)
_ZN40_INTERNAL_2c3af28a_4_k_cu_d786a692_211234cuda3std3__45__cpo6cbeginE:
	.zero		1
	.type		_ZN40_INTERNAL_2c3af28a_4_k_cu_d786a692_211234cuda3std3__48in_placeE,@object
	.size		_ZN40_INTERNAL_2c3af28a_4_k_cu_d786a692_211234cuda3std3__48in_placeE,(_ZN40_INTERNAL_2c3af28a_4_k_cu_d786a692_211234cuda3std6ranges3__45__cpo9iter_moveE - _ZN40_INTERNAL_2c3af28a_4_k_cu_d786a692_211234cuda3std3__48in_placeE)
_ZN40_INTERNAL_2c3af28a_4_k_cu_d786a692_211234cuda3std3__48in_placeE:
	.zero		1
	.type		_ZN40_INTERNAL_2c3af28a_4_k_cu_d786a692_211234cuda3std6ranges3__45__cpo9iter_moveE,@object
	.size		_ZN40_INTERNAL_2c3af28a_4_k_cu_d786a692_211234cuda3std6ranges3__45__cpo9iter_moveE,(_ZN40_INTERNAL_2c3af28a_4_k_cu_d786a692_211234cuda3std3__45__cpo5beginE - _ZN40_INTERNAL_2c3af28a_4_k_cu_d786a692_211234cuda3std6ranges3__45__cpo9iter_moveE)
_ZN40_INTERNAL_2c3af28a_4_k_cu_d786a692_211234cuda3std6ranges3__45__cpo9iter_moveE:
	.zero		1
	.type		_ZN40_INTERNAL_2c3af28a_4_k_cu_d786a692_211234cuda3std3__45__cpo5beginE,@object
	.size		_ZN40_INTERNAL_2c3af28a_4_k_cu_d786a692_211234cuda3std3__45__cpo5beginE,(_ZN40_INTERNAL_2c3af28a_4_k_cu_d786a692_211234cuda3std3__442_GLOBAL__N__2c3af28a_4_k_cu_d786a692_211236ignoreE - _ZN40_INTERNAL_2c3af28a_4_k_cu_d786a692_211234cuda3std3__45__cpo5beginE)
_ZN40_INTERNAL_2c3af28a_4_k_cu_d786a692_211234cuda3std3__45__cpo5beginE:
	.zero		1
	.type		_ZN40_INTERNAL_2c3af28a_4_k_cu_d786a692_211234cuda3std3__442_GLOBAL__N__2c3af28a_4_k_cu_d786a692_211236ignoreE,@object
	.size		_ZN40_INTERNAL_2c3af28a_4_k_cu_d786a692_211234cuda3std3__442_GLOBAL__N__2c3af28a_4_k_cu_d786a692_211236ignoreE,(_ZN40_INTERNAL_2c3af28a_4_k_cu_d786a692_211234cute7productE - _ZN40_INTERNAL_2c3af28a_4_k_cu_d786a692_211234cuda3std3__442_GLOBAL__N__2c3af28a_4_k_cu_d786a692_211236ignoreE)
_ZN40_INTERNAL_2c3af28a_4_k_cu_d786a692_211234cuda3std3__442_GLOBAL__N__2c3af28a_4_k_cu_d786a692_211236ignoreE:
	.zero		1
	.type		_ZN40_INTERNAL_2c3af28a_4_k_cu_d786a692_211234cute7productE,@object
	.size		_ZN40_INTERNAL_2c3af28a_4_k_cu_d786a692_211234cute7productE,(_ZN40_INTERNAL_2c3af28a_4_k_cu_d786a692_211234cuda3std3__45__cpo3endE - _ZN40_INTERNAL_2c3af28a_4_k_cu_d786a692_211234cute7productE)
_ZN40_INTERNAL_2c3af28a_4_k_cu_d786a692_211234cute7productE:
	.zero		1
	.type		_ZN40_INTERNAL_2c3af28a_4_k_cu_d786a692_211234cuda3std3__45__cpo3endE,@object
	.size		_ZN40_INTERNAL_2c3af28a_4_k_cu_d786a692_211234cuda3std3__45__cpo3endE,(_ZN40_INTERNAL_2c3af28a_4_k_cu_d786a692_211234cuda3std3__419piecewise_constructE - _ZN40_INTERNAL_2c3af28a_4_k_cu_d786a692_211234cuda3std3__45__cpo3endE)
_ZN40_INTERNAL_2c3af28a_4_k_cu_d786a692_211234cuda3std3__45__cpo3endE:
	.zero		1
	.type		_ZN40_INTERNAL_2c3af28a_4_k_cu_d786a692_211234cuda3std3__419piecewise_constructE,@object
	.size		_ZN40_INTERNAL_2c3af28a_4_k_cu_d786a692_211234cuda3std3__419piecewise_constructE,(_ZN40_INTERNAL_2c3af28a_4_k_cu_d786a692_211234cuda3std3__45__cpo4cendE - _ZN40_INTERNAL_2c3af28a_4_k_cu_d786a692_211234cuda3std3__419piecewise_constructE)
_ZN40_INTERNAL_2c3af28a_4_k_cu_d786a692_211234cuda3std3__419piecewise_constructE:
	.zero		1
	.type		_ZN40_INTERNAL_2c3af28a_4_k_cu_d786a692_211234cuda3std3__45__cpo4cendE,@object
	.size		_ZN40_INTERNAL_2c3af28a_4_k_cu_d786a692_211234cuda3std3__45__cpo4cendE,(_ZN40_INTERNAL_2c3af28a_4_k_cu_d786a692_211234cuda3std6ranges3__45__cpo4swapE - _ZN40_INTERNAL_2c3af28a_4_k_cu_d786a692_211234cuda3std3__45__cpo4cendE)
_ZN40_INTERNAL_2c3af28a_4_k_cu_d786a692_211234cuda3std3__45__cpo4cendE:
	.zero		1
	.type		_ZN40_INTERNAL_2c3af28a_4_k_cu_d786a692_211234cuda3std6ranges3__45__cpo4swapE,@object
	.size		_ZN40_INTERNAL_2c3af28a_4_k_cu_d786a692_211234cuda3std6ranges3__45__cpo4swapE,(.L_8 - _ZN40_INTERNAL_2c3af28a_4_k_cu_d786a692_211234cuda3std6ranges3__45__cpo4swapE)
_ZN40_INTERNAL_2c3af28a_4_k_cu_d786a692_211234cuda3std6ranges3__45__cpo4swapE:
	.zero		1
.L_8:


//--------------------- .nv.constant0._ZN7cutlass13device_kernelINS_4gemm6kernel13GemmUniversalIN4cute5tupleIJiiiiEEENS1_10collective13CollectiveMmaINS1_34MainloopSm90TmaGmmaWarpSpecializedILi28ENS5_IJNS4_1CILi1EEESB_SB_EEENS1_32KernelTmaWarpSpecializedPingpongEEENS5_IJNSA_ILi64EEESF_NSA_ILi32EEEEEENS_6half_tENS5_IJlSB_lEEESI_SJ_NS4_8TiledMMAINS4_8MMA_AtomIJNS4_4SM904GMMA25MMA_64x64x16_F32F16F16_SSILNSN_5MajorE0ELSP_0ELNSN_7ScaleInE1ELSQ_1EEEEEENS4_6LayoutISC_NS5_IJNSA_ILi0EEESU_SU_EEEEENS5_IJNS4_10UnderscoreESX_SX_EEEEENS4_13SM90_TMA_LOADENS4_14ComposedLayoutINS4_7SwizzleILi2ELi4ELi3EEENS4_18smem_ptr_flag_bitsILi16EEENST_INS5_IJNSA_ILi8EEESG_EEENS5_IJSG_SB_EEEEEEEvNS4_8identityES10_S1A_vS1B_EENS_8epilogue10collective6detail29Sm90TmaWarpSpecializedAdapterINS1E_15DefaultEpilogueISI_SJ_SJ_NS1D_6thread17LinearCombinationISI_Li1EffLNS1I_9ScaleType4KindE0ELNS_15FloatRoundStyleE2ESI_EENS1_15EpilogueDefaultEEEEEvvEEEEvNT_6ParamsE --------------------------
	.section	.nv.constant0._ZN7cutlass13device_kernelINS_4gemm6kernel13GemmUniversalIN4cute5tupleIJiiiiEEENS1_10collective13CollectiveMmaINS1_34MainloopSm90TmaGmmaWarpSpecializedILi28ENS5_IJNS4_1CILi1EEESB_SB_EEENS1_32KernelTmaWarpSpecializedPingpongEEENS5_IJNSA_ILi64EEESF_NSA_ILi32EEEEEENS_6half_tENS5_IJlSB_lEEESI_SJ_NS4_8TiledMMAINS4_8MMA_AtomIJNS4_4SM904GMMA25MMA_64x64x16_F32F16F16_SSILNSN_5MajorE0ELSP_0ELNSN_7ScaleInE1ELSQ_1EEEEEENS4_6LayoutISC_NS5_IJNSA_ILi0EEESU_SU_EEEEENS5_IJNS4_10UnderscoreESX_SX_EEEEENS4_13SM90_TMA_LOADENS4_14ComposedLayoutINS4_7SwizzleILi2ELi4ELi3EEENS4_18smem_ptr_flag_bitsILi16EEENST_INS5_IJNSA_ILi8EEESG_EEENS5_IJSG_SB_EEEEEEEvNS4_8identityES10_S1A_vS1B_EENS_8epilogue10collective6detail29Sm90TmaWarpSpecializedAdapterINS1E_15DefaultEpilogueISI_SJ_SJ_NS1D_6thread17LinearCombinationISI_Li1EffLNS1I_9ScaleType4KindE0ELNS_15FloatRoundStyleE2ESI_EENS1_15EpilogueDefaultEEEEEvvEEEEvNT_6ParamsE,"a",@progbits
	.sectionflags	@""
	.align	4
.nv.constant0._ZN7cutlass13device_kernelINS_4gemm6kernel13GemmUniversalIN4cute5tupleIJiiiiEEENS1_10collective13CollectiveMmaINS1_34MainloopSm90TmaGmmaWarpSpecializedILi28ENS5_IJNS4_1CILi1EEESB_SB_EEENS1_32KernelTmaWarpSpecializedPingpongEEENS5_IJNSA_ILi64EEESF_NSA_ILi32EEEEEENS_6half_tENS5_IJlSB_lEEESI_SJ_NS4_8TiledMMAINS4_8MMA_AtomIJNS4_4SM904GMMA25MMA_64x64x16_F32F16F16_SSILNSN_5MajorE0ELSP_0ELNSN_7ScaleInE1ELSQ_1EEEEEENS4_6LayoutISC_NS5_IJNSA_ILi0EEESU_SU_EEEEENS5_IJNS4_10UnderscoreESX_SX_EEEEENS4_13SM90_TMA_LOADENS4_14ComposedLayoutINS4_7SwizzleILi2ELi4ELi3EEENS4_18smem_ptr_flag_bitsILi16EEENST_INS5_IJNSA_ILi8EEESG_EEENS5_IJSG_SB_EEEEEEEvNS4_8identityES10_S1A_vS1B_EENS_8epilogue10collective6detail29Sm90TmaWarpSpecializedAdapterINS1E_15DefaultEpilogueISI_SJ_SJ_NS1D_6thread17LinearCombinationISI_Li1EffLNS1I_9ScaleType4KindE0ELNS_15FloatRoundStyleE2ESI_EENS1_15EpilogueDefaultEEEEEvvEEEEvNT_6ParamsE:
	.zero		1664


//--------------------- SYMBOLS --------------------------

	.type		.nv.reservedSmem.offset0,@object
	.size		.nv.reservedSmem.offset0,0x4
	.type		__assertfail,@function
